//
// Generated by NVIDIA NVVM Compiler
//
// Compiler Build ID: CL-36424714
// Cuda compilation tools, release 13.0, V13.0.88
// Based on NVVM 20.0.0
//

.version 9.0
.target sm_100
.address_size 64

	// .globl	cudaKernel
.const .align 4 .b8 B_C[65536];

.visible .entry cudaKernel(
	.param .u64 .ptr .align 1 cudaKernel_param_0,
	.param .u32 cudaKernel_param_1,
	.param .u64 .ptr .align 1 cudaKernel_param_2,
	.param .u32 cudaKernel_param_3,
	.param .u64 .ptr .align 1 cudaKernel_param_4,
	.param .u32 cudaKernel_param_5,
	.param .u64 .ptr .align 1 cudaKernel_param_6,
	.param .f32 cudaKernel_param_7
)
{
	.reg .pred 	%p<10>;
	.reg .b32 	%r<17>;
	.reg .b32 	%f<34>;
	.reg .b64 	%rd<15>;

	ld.param.u64 	%rd1, [cudaKernel_param_0];
	ld.param.u32 	%r5, [cudaKernel_param_1];
	ld.param.u64 	%rd2, [cudaKernel_param_2];
	ld.param.u32 	%r6, [cudaKernel_param_3];
	ld.param.u64 	%rd3, [cudaKernel_param_4];
	ld.param.u32 	%r4, [cudaKernel_param_5];
	ld.param.u64 	%rd4, [cudaKernel_param_6];
	ld.param.f32 	%f1, [cudaKernel_param_7];
	mov.u32 	%r8, %ctaid.x;
	mov.u32 	%r9, %ntid.x;
	mov.u32 	%r10, %tid.x;
	mad.lo.s32 	%r1, %r8, %r9, %r10;
	mov.u32 	%r11, %ctaid.y;
	mov.u32 	%r12, %ntid.y;
	mov.u32 	%r13, %tid.y;
	mad.lo.s32 	%r14, %r11, %r12, %r13;
	setp.ge.s32 	%p1, %r1, %r5;
	setp.ge.s32 	%p2, %r14, %r6;
	or.pred  	%p3, %p1, %p2;
	@%p3 bra 	$L__BB0_3;
	cvta.to.global.u64 	%rd5, %rd4;
	cvta.to.global.u64 	%rd6, %rd1;
	cvta.to.global.u64 	%rd7, %rd2;
	mul.lo.s32 	%r15, %r1, 3;
	mul.wide.s32 	%rd8, %r15, 4;
	add.s64 	%rd9, %rd6, %rd8;
	ld.global.f32 	%f2, [%rd9];
	mul.lo.s32 	%r16, %r14, 3;
	mul.wide.u32 	%rd10, %r16, 4;
	add.s64 	%rd11, %rd7, %rd10;
	ld.global.f32 	%f3, [%rd11];
	sub.f32 	%f4, %f2, %f3;
	abs.f32 	%f5, %f4;
	ld.global.f32 	%f6, [%rd9+4];
	ld.global.f32 	%f7, [%rd11+4];
	sub.f32 	%f8, %f6, %f7;
	abs.f32 	%f9, %f8;
	ld.global.f32 	%f10, [%rd9+8];
	ld.global.f32 	%f11, [%rd11+8];
	sub.f32 	%f12, %f10, %f11;
	abs.f32 	%f13, %f12;
	ld.global.f32 	%f14, [%rd5];
	mul.f32 	%f15, %f14, 0f3F000000;
	setp.gt.f32 	%p4, %f5, %f15;
	sub.f32 	%f16, %f14, %f5;
	selp.f32 	%f17, %f16, %f5, %p4;
	ld.global.f32 	%f18, [%rd5+4];
	mul.f32 	%f19, %f18, 0f3F000000;
	setp.gt.f32 	%p5, %f9, %f19;
	sub.f32 	%f20, %f18, %f9;
	selp.f32 	%f21, %f20, %f9, %p5;
	ld.global.f32 	%f22, [%rd5+8];
	mul.f32 	%f23, %f22, 0f3F000000;
	setp.gt.f32 	%p6, %f13, %f23;
	sub.f32 	%f24, %f22, %f13;
	selp.f32 	%f25, %f24, %f13, %p6;
	mul.f32 	%f26, %f21, %f21;
	fma.rn.f32 	%f27, %f17, %f17, %f26;
	fma.rn.f32 	%f28, %f25, %f25, %f27;
	sqrt.rn.f32 	%f29, %f28;
	div.rn.f32 	%f30, %f29, %f1;
	add.f32 	%f31, %f30, 0f358637BD;
	cvt.rmi.f32.f32 	%f32, %f31;
	cvt.rzi.s32.f32 	%r3, %f32;
	setp.lt.s32 	%p7, %r3, 1;
	setp.ge.s32 	%p8, %r3, %r4;
	or.pred  	%p9, %p7, %p8;
	@%p9 bra 	$L__BB0_3;
	cvta.to.global.u64 	%rd12, %rd3;
	mul.wide.u32 	%rd13, %r3, 4;
	add.s64 	%rd14, %rd12, %rd13;
	atom.global.add.f32 	%f33, [%rd14], 0f3F800000;
$L__BB0_3:
	ret;

}
	// .globl	joshCudaKernel
.visible .entry joshCudaKernel(
	.param .u64 .ptr .align 1 joshCudaKernel_param_0,
	.param .u32 joshCudaKernel_param_1,
	.param .u32 joshCudaKernel_param_2,
	.param .u64 .ptr .align 1 joshCudaKernel_param_3,
	.param .u32 joshCudaKernel_param_4,
	.param .f32 joshCudaKernel_param_5,
	.param .f32 joshCudaKernel_param_6,
	.param .f32 joshCudaKernel_param_7,
	.param .f32 joshCudaKernel_param_8,
	.param .u32 joshCudaKernel_param_9
)
{
	.reg .pred 	%p<12>;
	.reg .b32 	%r<18>;
	.reg .b32 	%f<34>;
	.reg .b64 	%rd<12>;

	ld.param.u64 	%rd1, [joshCudaKernel_param_0];
	ld.param.u32 	%r5, [joshCudaKernel_param_1];
	ld.param.u32 	%r6, [joshCudaKernel_param_2];
	ld.param.u64 	%rd2, [joshCudaKernel_param_3];
	ld.param.u32 	%r4, [joshCudaKernel_param_4];
	ld.param.f32 	%f1, [joshCudaKernel_param_5];
	ld.param.f32 	%f2, [joshCudaKernel_param_6];
	ld.param.f32 	%f3, [joshCudaKernel_param_7];
	ld.param.f32 	%f4, [joshCudaKernel_param_8];
	ld.param.u32 	%r7, [joshCudaKernel_param_9];
	mov.u32 	%r8, %ctaid.x;
	mov.u32 	%r9, %ntid.x;
	mov.u32 	%r10, %tid.x;
	mad.lo.s32 	%r1, %r8, %r9, %r10;
	mov.u32 	%r11, %ntid.y;
	mov.u32 	%r12, %ctaid.y;
	mov.u32 	%r13, %tid.y;
	mad.lo.s32 	%r2, %r11, %r12, %r13;
	mul.lo.s32 	%r14, %r11, %r7;
	mad.lo.s32 	%r15, %r14, 170, %r2;
	setp.ge.s32 	%p1, %r1, %r5;
	setp.ge.s32 	%p2, %r15, %r6;
	or.pred  	%p3, %p1, %p2;
	setp.gt.s32 	%p4, %r15, %r1;
	or.pred  	%p5, %p4, %p3;
	@%p5 bra 	$L__BB1_3;
	cvta.to.global.u64 	%rd3, %rd1;
	mul.lo.s32 	%r16, %r1, 3;
	mul.wide.s32 	%rd4, %r16, 4;
	add.s64 	%rd5, %rd3, %rd4;
	ld.global.f32 	%f5, [%rd5];
	mul.lo.s32 	%r17, %r2, 3;
	mul.wide.u32 	%rd6, %r17, 4;
	mov.u64 	%rd7, B_C;
	add.s64 	%rd8, %rd7, %rd6;
	ld.const.f32 	%f6, [%rd8];
	sub.f32 	%f7, %f5, %f6;
	abs.f32 	%f8, %f7;
	ld.global.f32 	%f9, [%rd5+4];
	ld.const.f32 	%f10, [%rd8+4];
	sub.f32 	%f11, %f9, %f10;
	abs.f32 	%f12, %f11;
	ld.global.f32 	%f13, [%rd5+8];
	ld.const.f32 	%f14, [%rd8+8];
	sub.f32 	%f15, %f13, %f14;
	abs.f32 	%f16, %f15;
	mul.f32 	%f17, %f2, 0f3F000000;
	setp.gt.f32 	%p6, %f8, %f17;
	sub.f32 	%f18, %f2, %f8;
	selp.f32 	%f19, %f18, %f8, %p6;
	mul.f32 	%f20, %f3, 0f3F000000;
	setp.gt.f32 	%p7, %f12, %f20;
	sub.f32 	%f21, %f3, %f12;
	selp.f32 	%f22, %f21, %f12, %p7;
	mul.f32 	%f23, %f4, 0f3F000000;
	setp.gt.f32 	%p8, %f16, %f23;
	sub.f32 	%f24, %f4, %f16;
	selp.f32 	%f25, %f24, %f16, %p8;
	mul.f32 	%f26, %f22, %f22;
	fma.rn.f32 	%f27, %f19, %f19, %f26;
	fma.rn.f32 	%f28, %f25, %f25, %f27;
	sqrt.rn.f32 	%f29, %f28;
	div.rn.f32 	%f30, %f29, %f1;
	add.f32 	%f31, %f30, 0f358637BD;
	cvt.rmi.f32.f32 	%f32, %f31;
	cvt.rzi.s32.f32 	%r3, %f32;
	setp.lt.s32 	%p9, %r3, 1;
	setp.ge.s32 	%p10, %r3, %r4;
	or.pred  	%p11, %p9, %p10;
	@%p11 bra 	$L__BB1_3;
	cvta.to.global.u64 	%rd9, %rd2;
	mul.wide.u32 	%rd10, %r3, 4;
	add.s64 	%rd11, %rd9, %rd10;
	atom.global.add.f32 	%f33, [%rd11], 0f40000000;
$L__BB1_3:
	ret;

}


// ===== COMPILED SASS (sm_100) =====

	.target	sm_100

	.elftype	@"ET_EXEC"


//--------------------- .note.nv.tkinfo           --------------------------
	.section	.note.nv.tkinfo,"",@"SHT_NOTE"
	.sectionflags	@"SHF_NOTE_NV_TKINFO"
	.tkinfo
        /*0018*/ 	.word	0x00000002
        /*0030*/ 	.string	""
        /*0030*/ 	.string	"ptxas"
        /*0030*/ 	.string	"Cuda compilation tools, release 13.0, V13.0.88"
        /*0030*/ 	.string	"Build cuda_13.0.r13.0/compiler.36424714_0"
        /*0030*/ 	.string	"-arch sm_100 -m 64 "



//--------------------- .note.nv.cuinfo           --------------------------
	.section	.note.nv.cuinfo,"",@"SHT_NOTE"
	.sectionflags	@"SHF_NOTE_NV_CUINFO"
        /*0018*/ 	.short	0x0002
        /*001a*/ 	.short	0x0064
        /*001c*/ 	.short	0x0082
	.zero		2


//--------------------- .nv.info                  --------------------------
	.section	.nv.info,"",@"SHT_CUDA_INFO"
	.align	4


	//----- nvinfo : EIATTR_REGCOUNT
	.align		4
        /*0000*/ 	.byte	0x04, 0x2f
        /*0002*/ 	.short	(.L_2 - .L_1)
	.align		4
.L_1:
        /*0004*/ 	.word	index@(cudaKernel)
        /*0008*/ 	.word	0x00000016


	//----- nvinfo : EIATTR_FRAME_SIZE
	.align		4
.L_2:
        /*000c*/ 	.byte	0x04, 0x11
        /*000e*/ 	.short	(.L_4 - .L_3)
	.align		4
.L_3:
        /*0010*/ 	.word	index@($__internal_3_$__cuda_sm3x_div_rn_noftz_f32_slowpath)
        /*0014*/ 	.word	0x00000000


	//----- nvinfo : EIATTR_FRAME_SIZE
	.align		4
.L_4:
        /*0018*/ 	.byte	0x04, 0x11
        /*001a*/ 	.short	(.L_6 - .L_5)
	.align		4
.L_5:
        /*001c*/ 	.word	index@($__internal_2_$__cuda_sm20_sqrt_rn_f32_slowpath)
        /*0020*/ 	.word	0x00000000


	//----- nvinfo : EIATTR_FRAME_SIZE
	.align		4
.L_6:
        /*0024*/ 	.byte	0x04, 0x11
        /*0026*/ 	.short	(.L_8 - .L_7)
	.align		4
.L_7:
        /*0028*/ 	.word	index@(cudaKernel)
        /*002c*/ 	.word	0x00000000


	//----- nvinfo : EIATTR_REGCOUNT
	.align		4
.L_8:
        /*0030*/ 	.byte	0x04, 0x2f
        /*0032*/ 	.short	(.L_10 - .L_9)
	.align		4
.L_9:
        /*0034*/ 	.word	index@(joshCudaKernel)
        /*0038*/ 	.word	0x00000010


	//----- nvinfo : EIATTR_FRAME_SIZE
	.align		4
.L_10:
        /*003c*/ 	.byte	0x04, 0x11
        /*003e*/ 	.short	(.L_12 - .L_11)
	.align		4
.L_11:
        /*0040*/ 	.word	index@($__internal_1_$__cuda_sm3x_div_rn_noftz_f32_slowpath)
        /*0044*/ 	.word	0x00000000


	//----- nvinfo : EIATTR_FRAME_SIZE
	.align		4
.L_12:
        /*0048*/ 	.byte	0x04, 0x11
        /*004a*/ 	.short	(.L_14 - .L_13)
	.align		4
.L_13:
        /*004c*/ 	.word	index@($__internal_0_$__cuda_sm20_sqrt_rn_f32_slowpath)
        /*0050*/ 	.word	0x00000000


	//----- nvinfo : EIATTR_FRAME_SIZE
	.align		4
.L_14:
        /*0054*/ 	.byte	0x04, 0x11
        /*0056*/ 	.short	(.L_16 - .L_15)
	.align		4
.L_15:
        /*0058*/ 	.word	index@(joshCudaKernel)
        /*005c*/ 	.word	0x00000000


	//----- nvinfo : EIATTR_MIN_STACK_SIZE
	.align		4
.L_16:
        /*0060*/ 	.byte	0x04, 0x12
        /*0062*/ 	.short	(.L_18 - .L_17)
	.align		4
.L_17:
        /*0064*/ 	.word	index@(joshCudaKernel)
        /*0068*/ 	.word	0x00000000


	//----- nvinfo : EIATTR_MIN_STACK_SIZE
	.align		4
.L_18:
        /*006c*/ 	.byte	0x04, 0x12
        /*006e*/ 	.short	(.L_20 - .L_19)
	.align		4
.L_19:
        /*0070*/ 	.word	index@(cudaKernel)
        /*0074*/ 	.word	0x00000000
.L_20:


//--------------------- .nv.compat                --------------------------
	.section	.nv.compat,"",@"SHT_CUDA_COMPAT_INFO"
	.align	4
        /*0000*/ 	.byte	0x02, 0x09, 0x00, 0x00, 0x02, 0x02, 0x01, 0x00, 0x02, 0x05, 0x05, 0x00, 0x03, 0x07, 0x01, 0x01
        /*0010*/ 	.byte	0x02, 0x03, 0x00, 0x00, 0x02, 0x06, 0x01, 0x00, 0x04, 0x0b, 0x08, 0x00, 0x01, 0x00, 0x00, 0x00
        /*0020*/ 	.byte	0x00, 0x00, 0x00, 0x00


//--------------------- .nv.info.joshCudaKernel   --------------------------
	.section	.nv.info.joshCudaKernel,"",@"SHT_CUDA_INFO"
	.sectionflags	@""
	.align	4


	//----- nvinfo : EIATTR_CUDA_API_VERSION
	.align		4
        /*0000*/ 	.byte	0x04, 0x37
        /*0002*/ 	.short	(.L_22 - .L_21)
.L_21:
        /*0004*/ 	.word	0x00000082


	//----- nvinfo : EIATTR_KPARAM_INFO
	.align		4
.L_22:
        /*0008*/ 	.byte	0x04, 0x17
        /*000a*/ 	.short	(.L_24 - .L_23)
.L_23:
        /*000c*/ 	.word	0x00000000
        /*0010*/ 	.short	0x0009
        /*0012*/ 	.short	0x002c
        /*0014*/ 	.byte	0x00, 0xf0, 0x11, 0x00


	//----- nvinfo : EIATTR_KPARAM_INFO
	.align		4
.L_24:
        /*0018*/ 	.byte	0x04, 0x17
        /*001a*/ 	.short	(.L_26 - .L_25)
.L_25:
        /*001c*/ 	.word	0x00000000
        /*0020*/ 	.short	0x0008
        /*0022*/ 	.short	0x0028
        /*0024*/ 	.byte	0x00, 0xf0, 0x11, 0x00


	//----- nvinfo : EIATTR_KPARAM_INFO
	.align		4
.L_26:
        /*0028*/ 	.byte	0x04, 0x17
        /*002a*/ 	.short	(.L_28 - .L_27)
.L_27:
        /*002c*/ 	.word	0x00000000
        /*0030*/ 	.short	0x0007
        /*0032*/ 	.short	0x0024
        /*0034*/ 	.byte	0x00, 0xf0, 0x11, 0x00


	//----- nvinfo : EIATTR_KPARAM_INFO
	.align		4
.L_28:
        /*0038*/ 	.byte	0x04, 0x17
        /*003a*/ 	.short	(.L_30 - .L_29)
.L_29:
        /*003c*/ 	.word	0x00000000
        /*0040*/ 	.short	0x0006
        /*0042*/ 	.short	0x0020
        /*0044*/ 	.byte	0x00, 0xf0, 0x11, 0x00


	//----- nvinfo : EIATTR_KPARAM_INFO
	.align		4
.L_30:
        /*0048*/ 	.byte	0x04, 0x17
        /*004a*/ 	.short	(.L_32 - .L_31)
.L_31:
        /*004c*/ 	.word	0x00000000
        /*0050*/ 	.short	0x0005
        /*0052*/ 	.short	0x001c
        /*0054*/ 	.byte	0x00, 0xf0, 0x11, 0x00


	//----- nvinfo : EIATTR_KPARAM_INFO
	.align		4
.L_32:
        /*0058*/ 	.byte	0x04, 0x17
        /*005a*/ 	.short	(.L_34 - .L_33)
.L_33:
        /*005c*/ 	.word	0x00000000
        /*0060*/ 	.short	0x0004
        /*0062*/ 	.short	0x0018
        /*0064*/ 	.byte	0x00, 0xf0, 0x11, 0x00


	//----- nvinfo : EIATTR_KPARAM_INFO
	.align		4
.L_34:
        /*0068*/ 	.byte	0x04, 0x17
        /*006a*/ 	.short	(.L_36 - .L_35)
.L_35:
        /*006c*/ 	.word	0x00000000
        /*0070*/ 	.short	0x0003
        /*0072*/ 	.short	0x0010
        /*0074*/ 	.byte	0x00, 0xf5, 0x21, 0x00


	//----- nvinfo : EIATTR_KPARAM_INFO
	.align		4
.L_36:
        /*0078*/ 	.byte	0x04, 0x17
        /*007a*/ 	.short	(.L_38 - .L_37)
.L_37:
        /*007c*/ 	.word	0x00000000
        /*0080*/ 	.short	0x0002
        /*0082*/ 	.short	0x000c
        /*0084*/ 	.byte	0x00, 0xf0, 0x11, 0x00


	//----- nvinfo : EIATTR_KPARAM_INFO
	.align		4
.L_38:
        /*0088*/ 	.byte	0x04, 0x17
        /*008a*/ 	.short	(.L_40 - .L_39)
.L_39:
        /*008c*/ 	.word	0x00000000
        /*0090*/ 	.short	0x0001
        /*0092*/ 	.short	0x0008
        /*0094*/ 	.byte	0x00, 0xf0, 0x11, 0x00


	//----- nvinfo : EIATTR_KPARAM_INFO
	.align		4
.L_40:
        /*0098*/ 	.byte	0x04, 0x17
        /*009a*/ 	.short	(.L_42 - .L_41)
.L_41:
        /*009c*/ 	.word	0x00000000
        /*00a0*/ 	.short	0x0000
        /*00a2*/ 	.short	0x0000
        /*00a4*/ 	.byte	0x00, 0xf5, 0x21, 0x00


	//----- nvinfo : EIATTR_SPARSE_MMA_MASK
	.align		4
.L_42:
        /*00a8*/ 	.byte	0x03, 0x50
        /*00aa*/ 	.short	0x0000


	//----- nvinfo : EIATTR_MAXREG_COUNT
	.align		4
        /*00ac*/ 	.byte	0x03, 0x1b
        /*00ae*/ 	.short	0x00ff


	//----- nvinfo : EIATTR_MERCURY_ISA_VERSION
	.align		4
        /*00b0*/ 	.byte	0x03, 0x5f
        /*00b2*/ 	.short	0x0101


	//----- nvinfo : EIATTR_VRC_CTA_INIT_COUNT
	.align		4
        /*00b4*/ 	.byte	0x02, 0x4a
	.zero		1
	.zero		1


	//----- nvinfo : EIATTR_EXIT_INSTR_OFFSETS
	.align		4
        /*00b8*/ 	.byte	0x04, 0x1c
        /*00ba*/ 	.short	(.L_44 - .L_43)


	//   ....[0]....
.L_43:
        /*00bc*/ 	.word	0x00000100


	//   ....[1]....
        /*00c0*/ 	.word	0x00000530


	//   ....[2]....
        /*00c4*/ 	.word	0x00000580


	//----- nvinfo : EIATTR_CRS_STACK_SIZE
	.align		4
.L_44:
        /*00c8*/ 	.byte	0x04, 0x1e
        /*00ca*/ 	.short	(.L_46 - .L_45)
.L_45:
        /*00cc*/ 	.word	0x00000000


	//----- nvinfo : EIATTR_CBANK_PARAM_SIZE
	.align		4
.L_46:
        /*00d0*/ 	.byte	0x03, 0x19
        /*00d2*/ 	.short	0x0030


	//----- nvinfo : EIATTR_PARAM_CBANK
	.align		4
        /*00d4*/ 	.byte	0x04, 0x0a
        /*00d6*/ 	.short	(.L_48 - .L_47)
	.align		4
.L_47:
        /*00d8*/ 	.word	index@(.nv.constant0.joshCudaKernel)
        /*00dc*/ 	.short	0x0380
        /*00de*/ 	.short	0x0030


	//----- nvinfo : EIATTR_SW_WAR
	.align		4
.L_48:
        /*00e0*/ 	.byte	0x04, 0x36
        /*00e2*/ 	.short	(.L_50 - .L_49)
.L_49:
        /*00e4*/ 	.word	0x00000008
.L_50:


//--------------------- .nv.info.cudaKernel       --------------------------
	.section	.nv.info.cudaKernel,"",@"SHT_CUDA_INFO"
	.sectionflags	@""
	.align	4


	//----- nvinfo : EIATTR_CUDA_API_VERSION
	.align		4
        /*0000*/ 	.byte	0x04, 0x37
        /*0002*/ 	.short	(.L_52 - .L_51)
.L_51:
        /*0004*/ 	.word	0x00000082


	//----- nvinfo : EIATTR_KPARAM_INFO
	.align		4
.L_52:
        /*0008*/ 	.byte	0x04, 0x17
        /*000a*/ 	.short	(.L_54 - .L_53)
.L_53:
        /*000c*/ 	.word	0x00000000
        /*0010*/ 	.short	0x0007
        /*0012*/ 	.short	0x0038
        /*0014*/ 	.byte	0x00, 0xf0, 0x11, 0x00


	//----- nvinfo : EIATTR_KPARAM_INFO
	.align		4
.L_54:
        /*0018*/ 	.byte	0x04, 0x17
        /*001a*/ 	.short	(.L_56 - .L_55)
.L_55:
        /*001c*/ 	.word	0x00000000
        /*0020*/ 	.short	0x0006
        /*0022*/ 	.short	0x0030
        /*0024*/ 	.byte	0x00, 0xf5, 0x21, 0x00


	//----- nvinfo : EIATTR_KPARAM_INFO
	.align		4
.L_56:
        /*0028*/ 	.byte	0x04, 0x17
        /*002a*/ 	.short	(.L_58 - .L_57)
.L_57:
        /*002c*/ 	.word	0x00000000
        /*0030*/ 	.short	0x0005
        /*0032*/ 	.short	0x0028
        /*0034*/ 	.byte	0x00, 0xf0, 0x11, 0x00


	//----- nvinfo : EIATTR_KPARAM_INFO
	.align		4
.L_58:
        /*0038*/ 	.byte	0x04, 0x17
        /*003a*/ 	.short	(.L_60 - .L_59)
.L_59:
        /*003c*/ 	.word	0x00000000
        /*0040*/ 	.short	0x0004
        /*0042*/ 	.short	0x0020
        /*0044*/ 	.byte	0x00, 0xf5, 0x21, 0x00


	//----- nvinfo : EIATTR_KPARAM_INFO
	.align		4
.L_60:
        /*0048*/ 	.byte	0x04, 0x17
        /*004a*/ 	.short	(.L_62 - .L_61)
.L_61:
        /*004c*/ 	.word	0x00000000
        /*0050*/ 	.short	0x0003
        /*0052*/ 	.short	0x0018
        /*0054*/ 	.byte	0x00, 0xf0, 0x11, 0x00


	//----- nvinfo : EIATTR_KPARAM_INFO
	.align		4
.L_62:
        /*0058*/ 	.byte	0x04, 0x17
        /*005a*/ 	.short	(.L_64 - .L_63)
.L_63:
        /*005c*/ 	.word	0x00000000
        /*0060*/ 	.short	0x0002
        /*0062*/ 	.short	0x0010
        /*0064*/ 	.byte	0x00, 0xf5, 0x21, 0x00


	//----- nvinfo : EIATTR_KPARAM_INFO
	.align		4
.L_64:
        /*0068*/ 	.byte	0x04, 0x17
        /*006a*/ 	.short	(.L_66 - .L_65)
.L_65:
        /*006c*/ 	.word	0x00000000
        /*0070*/ 	.short	0x0001
        /*0072*/ 	.short	0x0008
        /*0074*/ 	.byte	0x00, 0xf0, 0x11, 0x00


	//----- nvinfo : EIATTR_KPARAM_INFO
	.align		4
.L_66:
        /*0078*/ 	.byte	0x04, 0x17
        /*007a*/ 	.short	(.L_68 - .L_67)
.L_67:
        /*007c*/ 	.word	0x00000000
        /*0080*/ 	.short	0x0000
        /*0082*/ 	.short	0x0000
        /*0084*/ 	.byte	0x00, 0xf5, 0x21, 0x00


	//----- nvinfo : EIATTR_SPARSE_MMA_MASK
	.align		4
.L_68:
        /*0088*/ 	.byte	0x03, 0x50
        /*008a*/ 	.short	0x0000


	//----- nvinfo : EIATTR_MAXREG_COUNT
	.align		4
        /*008c*/ 	.byte	0x03, 0x1b
        /*008e*/ 	.short	0x00ff


	//----- nvinfo : EIATTR_MERCURY_ISA_VERSION
	.align		4
        /*0090*/ 	.byte	0x03, 0x5f
        /*0092*/ 	.short	0x0101


	//----- nvinfo : EIATTR_VRC_CTA_INIT_COUNT
	.align		4
        /*0094*/ 	.byte	0x02, 0x4a
	.zero		1
	.zero		1


	//----- nvinfo : EIATTR_EXIT_INSTR_OFFSETS
	.align		4
        /*0098*/ 	.byte	0x04, 0x1c
        /*009a*/ 	.short	(.L_70 - .L_69)


	//   ....[0]....
.L_69:
        /*009c*/ 	.word	0x000000d0


	//   ....[1]....
        /*00a0*/ 	.word	0x00000530


	//   ....[2]....
        /*00a4*/ 	.word	0x00000580


	//----- nvinfo : EIATTR_CRS_STACK_SIZE
	.align		4
.L_70:
        /*00a8*/ 	.byte	0x04, 0x1e
        /*00aa*/ 	.short	(.L_72 - .L_71)
.L_71:
        /*00ac*/ 	.word	0x00000000


	//----- nvinfo : EIATTR_CBANK_PARAM_SIZE
	.align		4
.L_72:
        /*00b0*/ 	.byte	0x03, 0x19
        /*00b2*/ 	.short	0x003c


	//----- nvinfo : EIATTR_PARAM_CBANK
	.align		4
        /*00b4*/ 	.byte	0x04, 0x0a
        /*00b6*/ 	.short	(.L_74 - .L_73)
	.align		4
.L_73:
        /*00b8*/ 	.word	index@(.nv.constant0.cudaKernel)
        /*00bc*/ 	.short	0x0380
        /*00be*/ 	.short	0x003c


	//----- nvinfo : EIATTR_SW_WAR
	.align		4
.L_74:
        /*00c0*/ 	.byte	0x04, 0x36
        /*00c2*/ 	.short	(.L_76 - .L_75)
.L_75:
        /*00c4*/ 	.word	0x00000008
.L_76:


//--------------------- .nv.callgraph             --------------------------
	.section	.nv.callgraph,"",@"SHT_CUDA_CALLGRAPH"
	.align	4
	.sectionentsize	8
	.align		4
        /*0000*/ 	.word	0x00000000
	.align		4
        /*0004*/ 	.word	0xffffffff
	.align		4
        /*0008*/ 	.word	0x00000000
	.align		4
        /*000c*/ 	.word	0xfffffffe
	.align		4
        /*0010*/ 	.word	0x00000000
	.align		4
        /*0014*/ 	.word	0xfffffffd
	.align		4
        /*0018*/ 	.word	0x00000000
	.align		4
        /*001c*/ 	.word	0xfffffffc


//--------------------- .nv.constant3             --------------------------
	.section	.nv.constant3,"a",@progbits
	.align	4
.nv.constant3:
	.type		B_C,@object
	.size		B_C,(.L_0 - B_C)
B_C:
	.zero		65536
.L_0:


//--------------------- .text.joshCudaKernel      --------------------------
	.section	.text.joshCudaKernel,"ax",@progbits
	.align	128
        .global         joshCudaKernel
        .type           joshCudaKernel,@function
        .size           joshCudaKernel,(.L_x_37 - joshCudaKernel)
        .other          joshCudaKernel,@"STO_CUDA_ENTRY STV_DEFAULT"
joshCudaKernel:
.text.joshCudaKernel:
[----:B------:R-:W-:Y:S01]  /*0000*/  LDC R1, c[0x0][0x37c] ;  /* 0x0000df00ff017b82 */ /* 0x000fe20000000800 */
[----:B------:R-:W0:Y:S07]  /*0010*/  S2R R4, SR_CTAID.Y ;  /* 0x0000000000047919 */ /* 0x000e2e0000002600 */
[----:B------:R-:W1:Y:S01]  /*0020*/  LDC R2, c[0x0][0x3ac] ;  /* 0x0000eb00ff027b82 */ /* 0x000e620000000800 */
[----:B------:R-:W2:Y:S01]  /*0030*/  LDCU.64 UR6, c[0x0][0x388] ;  /* 0x00007100ff0677ac */ /* 0x000ea20008000a00 */
[----:B------:R-:W0:Y:S01]  /*0040*/  S2R R3, SR_TID.Y ;  /* 0x0000000000037919 */ /* 0x000e220000002200 */
[----:B------:R-:W3:Y:S05]  /*0050*/  S2R R5, SR_TID.X ;  /* 0x0000000000057919 */ /* 0x000eea0000002100 */
[----:B------:R-:W3:Y:S01]  /*0060*/  LDC R0, c[0x0][0x360] ;  /* 0x0000d800ff007b82 */ /* 0x000ee20000000800 */
[----:B------:R-:W0:Y:S07]  /*0070*/  LDCU UR5, c[0x0][0x364] ;  /* 0x00006c80ff0577ac */ /* 0x000e2e0008000800 */
[----:B------:R-:W3:Y:S01]  /*0080*/  S2UR UR4, SR_CTAID.X ;  /* 0x00000000000479c3 */ /* 0x000ee20000002500 */
[----:B0-----:R-:W-:-:S02]  /*0090*/  IMAD R4, R4, UR5, R3 ;  /* 0x0000000504047c24 */ /* 0x001fc4000f8e0203 */
[----:B-1----:R-:W-:Y:S02]  /*00a0*/  IMAD R3, R2, UR5, RZ ;  /* 0x0000000502037c24 */ /* 0x002fe4000f8e02ff */
[----:B---3--:R-:W-:Y:S02]  /*00b0*/  IMAD R0, R0, UR4, R5 ;  /* 0x0000000400007c24 */ /* 0x008fe4000f8e0205 */
[----:B------:R-:W-:-:S05]  /*00c0*/  IMAD R3, R3, 0xaa, R4 ;  /* 0x000000aa03037824 */ /* 0x000fca00078e0204 */
[----:B--2---:R-:W-:-:S04]  /*00d0*/  ISETP.GE.AND P0, PT, R3, UR7, PT ;  /* 0x0000000703007c0c */ /* 0x004fc8000bf06270 */
[----:B------:R-:W-:-:S04]  /*00e0*/  ISETP.GE.OR P0, PT, R0, UR6, P0 ;  /* 0x0000000600007c0c */ /* 0x000fc80008706670 */
[----:B------:R-:W-:-:S13]  /*00f0*/  ISETP.GT.OR P0, PT, R3, R0, P0 ;  /* 0x000000000300720c */ /* 0x000fda0000704670 */
[----:B------:R-:W-:Y:S05]  /*0100*/  @P0 EXIT ;  /* 0x000000000000094d */ /* 0x000fea0003800000 */
[----:B------:R-:W0:Y:S01]  /*0110*/  LDC.64 R2, c[0x0][0x380] ;  /* 0x0000e000ff027b82 */ /* 0x000e220000000a00 */
[----:B------:R-:W1:Y:S01]  /*0120*/  LDCU.64 UR4, c[0x0][0x358] ;  /* 0x00006b00ff0477ac */ /* 0x000e620008000a00 */
[----:B------:R-:W-:Y:S02]  /*0130*/  IMAD R5, R0, 0x3, RZ ;  /* 0x0000000300057824 */ /* 0x000fe400078e02ff */
[----:B------:R-:W-:-:S04]  /*0140*/  IMAD R4, R4, 0x3, RZ ;  /* 0x0000000304047824 */ /* 0x000fc800078e02ff */
[----:B------:R-:W2:Y:S08]  /*0150*/  LDC.64 R10, c[0x0][0x3a0] ;  /* 0x0000e800ff0a7b82 */ /* 0x000eb00000000a00 */
[----:B------:R-:W3:Y:S01]  /*0160*/  LDC R13, c[0x0][0x3a8] ;  /* 0x0000ea00ff0d7b82 */ /* 0x000ee20000000800 */
[----:B0-----:R-:W-:-:S05]  /*0170*/  IMAD.WIDE R2, R5, 0x4, R2 ;  /* 0x0000000405027825 */ /* 0x001fca00078e0202 */
[----:B-1----:R-:W4:Y:S04]  /*0180*/  LDG.E R6, desc[UR4][R2.64+0x4] ;  /* 0x0000040402067981 */ /* 0x002f28000c1e1900 */
[----:B------:R-:W5:Y:S04]  /*0190*/  LDG.E R0, desc[UR4][R2.64] ;  /* 0x0000000402007981 */ /* 0x000f68000c1e1900 */
[----:B------:R0:W3:Y:S01]  /*01a0*/  LDG.E R8, desc[UR4][R2.64+0x8] ;  /* 0x0000080402087981 */ /* 0x0000e2000c1e1900 */
[----:B------:R-:W-:Y:S01]  /*01b0*/  IMAD.SHL.U32 R4, R4, 0x4, RZ ;  /* 0x0000000404047824 */ /* 0x000fe200078e00ff */
[----:B------:R-:W-:Y:S03]  /*01c0*/  BSSY.RECONVERGENT B0, `(.L_x_0) ;  /* 0x0000022000007945 */ /* 0x000fe60003800200 */
[----:B------:R-:W4:Y:S08]  /*01d0*/  LDC R7, c[0x3][R4+0x4] ;  /* 0x00c0010004077b82 */ /* 0x000f300000000800 */
[----:B------:R-:W5:Y:S08]  /*01e0*/  LDC R5, c[0x3][R4] ;  /* 0x00c0000004057b82 */ /* 0x000f700000000800 */
[----:B------:R-:W3:Y:S01]  /*01f0*/  LDC R9, c[0x3][R4+0x8] ;  /* 0x00c0020004097b82 */ /* 0x000ee20000000800 */
[----:B----4-:R-:W-:Y:S01]  /*0200*/  FADD R6, R6, -R7 ;  /* 0x8000000706067221 */ /* 0x010fe20000000000 */
[----:B--2---:R-:W-:Y:S01]  /*0210*/  FMUL R7, R11, 0.5 ;  /* 0x3f0000000b077820 */ /* 0x004fe20000400000 */
[----:B-----5:R-:W-:Y:S01]  /*0220*/  FADD R5, R0, -R5 ;  /* 0x8000000500057221 */ /* 0x020fe20000000000 */
[----:B------:R-:W-:Y:S01]  /*0230*/  FMUL R0, R10, 0.5 ;  /* 0x3f0000000a007820 */ /* 0x000fe20000400000 */
[----:B0-----:R-:W-:-:S02]  /*0240*/  FADD R3, -|R6|, R11 ;  /* 0x0000000b06037221 */ /* 0x001fc40000000300 */
[----:B------:R-:W-:Y:S01]  /*0250*/  FSETP.GT.AND P1, PT, |R6|, R7, PT ;  /* 0x000000070600720b */ /* 0x000fe20003f24200 */
[C---:B------:R-:W-:Y:S01]  /*0260*/  FADD R2, -|R5|.reuse, R10 ;  /* 0x0000000a05027221 */ /* 0x040fe20000000300 */
[----:B---3--:R-:W-:Y:S01]  /*0270*/  FADD R8, R8, -R9 ;  /* 0x8000000908087221 */ /* 0x008fe20000000000 */
[----:B------:R-:W-:Y:S01]  /*0280*/  FSETP.GT.AND P0, PT, |R5|, R0, PT ;  /* 0x000000000500720b */ /* 0x000fe20003f04200 */
[----:B------:R-:W-:Y:S01]  /*0290*/  FMUL R7, R13, 0.5 ;  /* 0x3f0000000d077820 */ /* 0x000fe20000400000 */
[----:B------:R-:W-:Y:S02]  /*02a0*/  FSEL R3, R3, |R6|, P1 ;  /* 0x4000000603037208 */ /* 0x000fe40000800000 */
[----:B------:R-:W-:Y:S01]  /*02b0*/  FSEL R2, R2, |R5|, P0 ;  /* 0x4000000502027208 */ /* 0x000fe20000000000 */
[C---:B------:R-:W-:Y:S01]  /*02c0*/  FADD R5, -|R8|.reuse, R13 ;  /* 0x0000000d08057221 */ /* 0x040fe20000000300 */
[----:B------:R-:W-:Y:S01]  /*02d0*/  FSETP.GT.AND P0, PT, |R8|, R7, PT ;  /* 0x000000070800720b */ /* 0x000fe20003f04200 */
[----:B------:R-:W-:-:S03]  /*02e0*/  FMUL R3, R3, R3 ;  /* 0x0000000303037220 */ /* 0x000fc60000400000 */
[----:B------:R-:W-:Y:S01]  /*02f0*/  FSEL R5, R5, |R8|, P0 ;  /* 0x4000000805057208 */ /* 0x000fe20000000000 */
[----:B------:R-:W-:-:S04]  /*0300*/  FFMA R2, R2, R2, R3 ;  /* 0x0000000202027223 */ /* 0x000fc80000000003 */
[----:B------:R-:W-:-:S04]  /*0310*/  FFMA R0, R5, R5, R2 ;  /* 0x0000000505007223 */ /* 0x000fc80000000002 */
[----:B------:R-:W-:Y:S01]  /*0320*/  VIADD R2, R0, 0xf3000000 ;  /* 0xf300000000027836 */ /* 0x000fe20000000000 */
[----:B------:R0:W1:Y:S04]  /*0330*/  MUFU.RSQ R3, R0 ;  /* 0x0000000000037308 */ /* 0x0000680000001400 */
[----:B------:R-:W-:-:S13]  /*0340*/  ISETP.GT.U32.AND P0, PT, R2, 0x727fffff, PT ;  /* 0x727fffff0200780c */ /* 0x000fda0003f04070 */
[----:B01----:R-:W-:Y:S05]  /*0350*/  @!P0 BRA `(.L_x_1) ;  /* 0x0000000000108947 */ /* 0x003fea0003800000 */
[----:B------:R-:W-:-:S07]  /*0360*/  MOV R7, 0x380 ;  /* 0x0000038000077802 */ /* 0x000fce0000000f00 */
[----:B------:R-:W-:Y:S05]  /*0370*/  CALL.REL.NOINC `($__internal_0_$__cuda_sm20_sqrt_rn_f32_slowpath) ;  /* 0x0000000000847944 */ /* 0x000fea0003c00000 */
[----:B------:R-:W-:Y:S01]  /*0380*/  IMAD.MOV.U32 R3, RZ, RZ, R0 ;  /* 0x000000ffff037224 */ /* 0x000fe200078e0000 */
[----:B------:R-:W-:Y:S06]  /*0390*/  BRA `(.L_x_2) ;  /* 0x0000000000107947 */ /* 0x000fec0003800000 */
.L_x_1:
[----:B------:R-:W-:Y:S01]  /*03a0*/  FMUL.FTZ R5, R0, R3 ;  /* 0x0000000300057220 */ /* 0x000fe20000410000 */
[----:B------:R-:W-:-:S03]  /*03b0*/  FMUL.FTZ R3, R3, 0.5 ;  /* 0x3f00000003037820 */ /* 0x000fc60000410000 */
[----:B------:R-:W-:-:S04]  /*03c0*/  FFMA R0, -R5, R5, R0 ;  /* 0x0000000505007223 */ /* 0x000fc80000000100 */
[----:B------:R-:W-:-:S07]  /*03d0*/  FFMA R3, R0, R3, R5 ;  /* 0x0000000300037223 */ /* 0x000fce0000000005 */
.L_x_2:
[----:B------:R-:W-:Y:S05]  /*03e0*/  BSYNC.RECONVERGENT B0 ;  /* 0x0000000000007941 */ /* 0x000fea0003800200 */
.L_x_0:
[----:B------:R-:W0:Y:S01]  /*03f0*/  LDC R4, c[0x0][0x39c] ;  /* 0x0000e700ff047b82 */ /* 0x000e220000000800 */
[----:B------:R-:W-:Y:S01]  /*0400*/  BSSY.RECONVERGENT B0, `(.L_x_3) ;  /* 0x000000d000007945 */ /* 0x000fe20003800200 */
[----:B0-----:R-:W0:Y:S08]  /*0410*/  MUFU.RCP R0, R4 ;  /* 0x0000000400007308 */ /* 0x001e300000001000 */
[----:B------:R-:W1:Y:S01]  /*0420*/  FCHK P0, R3, R4 ;  /* 0x0000000403007302 */ /* 0x000e620000000000 */
[----:B0-----:R-:W-:-:S04]  /*0430*/  FFMA R5, R0, -R4, 1 ;  /* 0x3f80000000057423 */ /* 0x001fc80000000804 */
[----:B------:R-:W-:-:S04]  /*0440*/  FFMA R0, R0, R5, R0 ;  /* 0x0000000500007223 */ /* 0x000fc80000000000 */
[----:B------:R-:W-:-:S04]  /*0450*/  FFMA R2, R0, R3, RZ ;  /* 0x0000000300027223 */ /* 0x000fc800000000ff */
[----:B------:R-:W-:-:S04]  /*0460*/  FFMA R5, R2, -R4, R3 ;  /* 0x8000000402057223 */ /* 0x000fc80000000003 */
[----:B------:R-:W-:Y:S01]  /*0470*/  FFMA R0, R0, R5, R2 ;  /* 0x0000000500007223 */ /* 0x000fe20000000002 */
[----:B-1----:R-:W-:Y:S06]  /*0480*/  @!P0 BRA `(.L_x_4) ;  /* 0x0000000000108947 */ /* 0x002fec0003800000 */
[----:B------:R-:W-:Y:S02]  /*0490*/  MOV R0, R3 ;  /* 0x0000000300007202 */ /* 0x000fe40000000f00 */
[----:B------:R-:W-:-:S07]  /*04a0*/  MOV R2, 0x4c0 ;  /* 0x000004c000027802 */ /* 0x000fce0000000f00 */
[----:B------:R-:W-:Y:S05]  /*04b0*/  CALL.REL.NOINC `($__internal_1_$__cuda_sm3x_div_rn_noftz_f32_slowpath) ;  /* 0x0000000000907944 */ /* 0x000fea0003c00000 */
[----:B------:R-:W-:-:S07]  /*04c0*/  IMAD.MOV.U32 R0, RZ, RZ, R7 ;  /* 0x000000ffff007224 */ /* 0x000fce00078e0007 */
.L_x_4:
[----:B------:R-:W-:Y:S05]  /*04d0*/  BSYNC.RECONVERGENT B0 ;  /* 0x0000000000007941 */ /* 0x000fea0003800200 */
.L_x_3:
[----:B------:R-:W-:Y:S01]  /*04e0*/  FADD R0, R0, 9.9999999747524270788e-07 ;  /* 0x358637bd00007421 */ /* 0x000fe20000000000 */
[----:B------:R-:W0:Y:S03]  /*04f0*/  LDCU UR6, c[0x0][0x398] ;  /* 0x00007300ff0677ac */ /* 0x000e260008000800 */
[----:B------:R-:W0:Y:S02]  /*0500*/  F2I.FLOOR.NTZ R7, R0 ;  /* 0x0000000000077305 */ /* 0x000e240000207100 */
[----:B0-----:R-:W-:-:S04]  /*0510*/  ISETP.GE.AND P0, PT, R7, UR6, PT ;  /* 0x0000000607007c0c */ /* 0x001fc8000bf06270 */
[----:B------:R-:W-:-:S13]  /*0520*/  ISETP.LT.OR P0, PT, R7, 0x1, P0 ;  /* 0x000000010700780c */ /* 0x000fda0000701670 */
[----:B------:R-:W-:Y:S05]  /*0530*/  @P0 EXIT ;  /* 0x000000000000094d */ /* 0x000fea0003800000 */
[----:B------:R-:W0:Y:S01]  /*0540*/  LDC.64 R2, c[0x0][0x390] ;  /* 0x0000e400ff027b82 */ /* 0x000e220000000a00 */
[----:B------:R-:W-:Y:S02]  /*0550*/  IMAD.MOV.U32 R5, RZ, RZ, 0x40000000 ;  /* 0x40000000ff057424 */ /* 0x000fe400078e00ff */
[----:B0-----:R-:W-:-:S05]  /*0560*/  IMAD.WIDE.U32 R2, R7, 0x4, R2 ;  /* 0x0000000407027825 */ /* 0x001fca00078e0002 */
[----:B------:R-:W-:Y:S01]  /*0570*/  REDG.E.ADD.F32.FTZ.RN.STRONG.GPU desc[UR4][R2.64], R5 ;  /* 0x00000005020079a6 */ /* 0x000fe2000c12f304 */
[----:B------:R-:W-:Y:S05]  /*0580*/  EXIT ;  /* 0x000000000000794d */ /* 0x000fea0003800000 */
        .weak           $__internal_0_$__cuda_sm20_sqrt_rn_f32_slowpath
        .type           $__internal_0_$__cuda_sm20_sqrt_rn_f32_slowpath,@function
        .size           $__internal_0_$__cuda_sm20_sqrt_rn_f32_slowpath,($__internal_1_$__cuda_sm3x_div_rn_noftz_f32_slowpath - $__internal_0_$__cuda_sm20_sqrt_rn_f32_slowpath)
$__internal_0_$__cuda_sm20_sqrt_rn_f32_slowpath:
[----:B------:R-:W-:-:S13]  /*0590*/  LOP3.LUT P0, RZ, R0, 0x7fffffff, RZ, 0xc0, !PT ;  /* 0x7fffffff00ff7812 */ /* 0x000fda000780c0ff */
[----:B------:R-:W-:Y:S01]  /*05a0*/  @!P0 MOV R2, R0 ;  /* 0x0000000000028202 */ /* 0x000fe20000000f00 */
[----:B------:R-:W-:Y:S06]  /*05b0*/  @!P0 BRA `(.L_x_5) ;  /* 0x0000000000408947 */ /* 0x000fec0003800000 */
[----:B------:R-:W-:-:S13]  /*05c0*/  FSETP.GEU.FTZ.AND P0, PT, R0, RZ, PT ;  /* 0x000000ff0000720b */ /* 0x000fda0003f1e000 */
[----:B------:R-:W-:Y:S01]  /*05d0*/  @!P0 IMAD.MOV.U32 R2, RZ, RZ, 0x7fffffff ;  /* 0x7fffffffff028424 */ /* 0x000fe200078e00ff */
[----:B------:R-:W-:Y:S06]  /*05e0*/  @!P0 BRA `(.L_x_5) ;  /* 0x0000000000348947 */ /* 0x000fec0003800000 */
[----:B------:R-:W-:-:S13]  /*05f0*/  FSETP.GTU.FTZ.AND P0, PT, |R0|, +INF , PT ;  /* 0x7f8000000000780b */ /* 0x000fda0003f1c200 */
[----:B------:R-:W-:Y:S01]  /*0600*/  @P0 FADD.FTZ R2, R0, 1 ;  /* 0x3f80000000020421 */ /* 0x000fe20000010000 */
[----:B------:R-:W-:Y:S06]  /*0610*/  @P0 BRA `(.L_x_5) ;  /* 0x0000000000280947 */ /* 0x000fec0003800000 */
[----:B------:R-:W-:-:S13]  /*0620*/  FSETP.NEU.FTZ.AND P0, PT, |R0|, +INF , PT ;  /* 0x7f8000000000780b */ /* 0x000fda0003f1d200 */
[----:B------:R-:W-:-:S04]  /*0630*/  @P0 FFMA R3, R0, 1.84467440737095516160e+19, RZ ;  /* 0x5f80000000030823 */ /* 0x000fc800000000ff */
[----:B------:R-:W0:Y:S02]  /*0640*/  @P0 MUFU.RSQ R2, R3 ;  /* 0x0000000300020308 */ /* 0x000e240000001400 */
[----:B0-----:R-:W-:Y:S01]  /*0650*/  @P0 FMUL.FTZ R4, R3, R2 ;  /* 0x0000000203040220 */ /* 0x001fe20000410000 */
[----:B------:R-:W-:Y:S01]  /*0660*/  @P0 FMUL.FTZ R6, R2, 0.5 ;  /* 0x3f00000002060820 */ /* 0x000fe20000410000 */
[----:B------:R-:W-:Y:S02]  /*0670*/  @!P0 IMAD.MOV.U32 R2, RZ, RZ, R0 ;  /* 0x000000ffff028224 */ /* 0x000fe400078e0000 */
[----:B------:R-:W-:-:S04]  /*0680*/  @P0 FADD.FTZ R5, -R4, -RZ ;  /* 0x800000ff04050221 */ /* 0x000fc80000010100 */
[----:B------:R-:W-:-:S04]  /*0690*/  @P0 FFMA R5, R4, R5, R3 ;  /* 0x0000000504050223 */ /* 0x000fc80000000003 */
[----:B------:R-:W-:-:S04]  /*06a0*/  @P0 FFMA R5, R5, R6, R4 ;  /* 0x0000000605050223 */ /* 0x000fc80000000004 */
[----:B------:R-:W-:-:S07]  /*06b0*/  @P0 FMUL.FTZ R2, R5, 2.3283064365386962891e-10 ;  /* 0x2f80000005020820 */ /* 0x000fce0000410000 */
.L_x_5:
[----:B------:R-:W-:Y:S01]  /*06c0*/  MOV R0, R2 ;  /* 0x0000000200007202 */ /* 0x000fe20000000f00 */
[----:B------:R-:W-:Y:S02]  /*06d0*/  IMAD.MOV.U32 R2, RZ, RZ, R7 ;  /* 0x000000ffff027224 */ /* 0x000fe400078e0007 */
[----:B------:R-:W-:-:S04]  /*06e0*/  IMAD.MOV.U32 R3, RZ, RZ, 0x0 ;  /* 0x00000000ff037424 */ /* 0x000fc800078e00ff */
[----:B------:R-:W-:Y:S05]  /*06f0*/  RET.REL.NODEC R2 `(joshCudaKernel) ;  /* 0xfffffff802407950 */ /* 0x000fea0003c3ffff */
        .weak           $__internal_1_$__cuda_sm3x_div_rn_noftz_f32_slowpath
        .type           $__internal_1_$__cuda_sm3x_div_rn_noftz_f32_slowpath,@function
        .size           $__internal_1_$__cuda_sm3x_div_rn_noftz_f32_slowpath,(.L_x_37 - $__internal_1_$__cuda_sm3x_div_rn_noftz_f32_slowpath)
$__internal_1_$__cuda_sm3x_div_rn_noftz_f32_slowpath:
[----:B------:R-:W0:Y:S01]  /*0700*/  LDC R3, c[0x0][0x39c] ;  /* 0x0000e700ff037b82 */ /* 0x000e220000000800 */
[----:B------:R-:W-:Y:S01]  /*0710*/  SHF.R.U32.HI R4, RZ, 0x17, R0 ;  /* 0x00000017ff047819 */ /* 0x000fe20000011600 */
[----:B------:R-:W1:Y:S01]  /*0720*/  LDCU UR6, c[0x0][0x39c] ;  /* 0x00007380ff0677ac */ /* 0x000e620008000800 */
[----:B------:R-:W-:Y:S02]  /*0730*/  BSSY.RECONVERGENT B1, `(.L_x_6) ;  /* 0x0000063000017945 */ /* 0x000fe40003800200 */
[----:B------:R-:W-:-:S05]  /*0740*/  LOP3.LUT R8, R4, 0xff, RZ, 0xc0, !PT ;  /* 0x000000ff04087812 */ /* 0x000fca00078ec0ff */
[----:B------:R-:W-:Y:S02]  /*0750*/  VIADD R9, R8, 0xffffffff ;  /* 0xffffffff08097836 */ /* 0x000fe40000000000 */
[----:B-1----:R-:W-:Y:S01]  /*0760*/  IMAD.U32 R7, RZ, RZ, UR6 ;  /* 0x00000006ff077e24 */ /* 0x002fe2000f8e00ff */
[----:B0-----:R-:W-:-:S04]  /*0770*/  SHF.R.U32.HI R5, RZ, 0x17, R3 ;  /* 0x00000017ff057819 */ /* 0x001fc80000011603 */
[----:B------:R-:W-:-:S04]  /*0780*/  LOP3.LUT R5, R5, 0xff, RZ, 0xc0, !PT ;  /* 0x000000ff05057812 */ /* 0x000fc800078ec0ff */
[----:B------:R-:W-:-:S04]  /*0790*/  IADD3 R6, PT, PT, R5, -0x1, RZ ;  /* 0xffffffff05067810 */ /* 0x000fc80007ffe0ff */
[----:B------:R-:W-:-:S04]  /*07a0*/  ISETP.GT.U32.AND P0, PT, R6, 0xfd, PT ;  /* 0x000000fd0600780c */ /* 0x000fc80003f04070 */
[----:B------:R-:W-:-:S13]  /*07b0*/  ISETP.GT.U32.OR P0, PT, R9, 0xfd, P0 ;  /* 0x000000fd0900780c */ /* 0x000fda0000704470 */
[----:B------:R-:W-:Y:S01]  /*07c0*/  @!P0 MOV R4, RZ ;  /* 0x000000ff00048202 */ /* 0x000fe20000000f00 */
[----:B------:R-:W-:Y:S06]  /*07d0*/  @!P0 BRA `(.L_x_7) ;  /* 0x00000000005c8947 */ /* 0x000fec0003800000 */
[----:B------:R-:W-:Y:S02]  /*07e0*/  FSETP.GTU.FTZ.AND P0, PT, |R0|, +INF , PT ;  /* 0x7f8000000000780b */ /* 0x000fe40003f1c200 */
[----:B------:R-:W-:-:S04]  /*07f0*/  FSETP.GTU.FTZ.AND P1, PT, |R3|, +INF , PT ;  /* 0x7f8000000300780b */ /* 0x000fc80003f3c200 */
[----:B------:R-:W-:-:S13]  /*0800*/  PLOP3.LUT P0, PT, P0, P1, PT, 0xf8, 0x8f ;  /* 0x00000000008f781c */ /* 0x000fda0000703f70 */
[----:B------:R-:W-:Y:S05]  /*0810*/  @P0 BRA `(.L_x_8) ;  /* 0x00000004004c0947 */ /* 0x000fea0003800000 */
[----:B------:R-:W-:-:S13]  /*0820*/  LOP3.LUT P0, RZ, R7, 0x7fffffff, R0, 0xc8, !PT ;  /* 0x7fffffff07ff7812 */ /* 0x000fda000780c800 */
[----:B------:R-:W-:Y:S05]  /*0830*/  @!P0 BRA `(.L_x_9) ;  /* 0x00000004003c8947 */ /* 0x000fea0003800000 */
[C---:B------:R-:W-:Y:S02]  /*0840*/  FSETP.NEU.FTZ.AND P2, PT, |R0|.reuse, +INF , PT ;  /* 0x7f8000000000780b */ /* 0x040fe40003f5d200 */
[----:B------:R-:W-:Y:S02]  /*0850*/  FSETP.NEU.FTZ.AND P1, PT, |R3|, +INF , PT ;  /* 0x7f8000000300780b */ /* 0x000fe40003f3d200 */
[----:B------:R-:W-:-:S11]  /*0860*/  FSETP.NEU.FTZ.AND P0, PT, |R0|, +INF , PT ;  /* 0x7f8000000000780b */ /* 0x000fd60003f1d200 */
[----:B------:R-:W-:Y:S05]  /*0870*/  @!P1 BRA !P2, `(.L_x_9) ;  /* 0x00000004002c9947 */ /* 0x000fea0005000000 */
[----:B------:R-:W-:-:S04]  /*0880*/  LOP3.LUT P2, RZ, R0, 0x7fffffff, RZ, 0xc0, !PT ;  /* 0x7fffffff00ff7812 */ /* 0x000fc8000784c0ff */
[----:B------:R-:W-:-:S13]  /*0890*/  PLOP3.LUT P1, PT, P1, P2, PT, 0x2f, 0xf2 ;  /* 0x0000000000f2781c */ /* 0x000fda0000f24577 */
[----:B------:R-:W-:Y:S05]  /*08a0*/  @P1 BRA `(.L_x_10) ;  /* 0x0000000400181947 */ /* 0x000fea0003800000 */
[----:B------:R-:W-:-:S04]  /*08b0*/  LOP3.LUT P1, RZ, R7, 0x7fffffff, RZ, 0xc0, !PT ;  /* 0x7fffffff07ff7812 */ /* 0x000fc8000782c0ff */
[----:B------:R-:W-:-:S13]  /*08c0*/  PLOP3.LUT P0, PT, P0, P1, PT, 0x2f, 0xf2 ;  /* 0x0000000000f2781c */ /* 0x000fda0000702577 */
[----:B------:R-:W-:Y:S05]  /*08d0*/  @P0 BRA `(.L_x_11) ;  /* 0x0000000400000947 */ /* 0x000fea0003800000 */
[----:B------:R-:W-:Y:S02]  /*08e0*/  ISETP.GE.AND P0, PT, R9, RZ, PT ;  /* 0x000000ff0900720c */ /* 0x000fe40003f06270 */
[----:B------:R-:W-:-:S11]  /*08f0*/  ISETP.GE.AND P1, PT, R6, RZ, PT ;  /* 0x000000ff0600720c */ /* 0x000fd60003f26270 */
[----:B------:R-:W-:Y:S02]  /*0900*/  @P0 IMAD.MOV.U32 R4, RZ, RZ, RZ ;  /* 0x000000ffff040224 */ /* 0x000fe400078e00ff */
[----:B------:R-:W-:Y:S01]  /*0910*/  @!P0 FFMA R0, R0, 1.84467440737095516160e+19, RZ ;  /* 0x5f80000000008823 */ /* 0x000fe200000000ff */
[----:B------:R-:W-:Y:S02]  /*0920*/  @!P0 IMAD.MOV.U32 R4, RZ, RZ, -0x40 ;  /* 0xffffffc0ff048424 */ /* 0x000fe400078e00ff */
[----:B------:R-:W-:-:S03]  /*0930*/  @!P1 FFMA R7, R3, 1.84467440737095516160e+19, RZ ;  /* 0x5f80000003079823 */ /* 0x000fc600000000ff */
[----:B------:R-:W-:-:S07]  /*0940*/  @!P1 IADD3 R4, PT, PT, R4, 0x40, RZ ;  /* 0x0000004004049810 */ /* 0x000fce0007ffe0ff */
.L_x_7:
[----:B------:R-:W-:Y:S01]  /*0950*/  LEA R6, R5, 0xc0800000, 0x17 ;  /* 0xc080000005067811 */ /* 0x000fe200078eb8ff */
[----:B------:R-:W-:Y:S01]  /*0960*/  VIADD R3, R8, 0xffffff81 ;  /* 0xffffff8108037836 */ /* 0x000fe20000000000 */
[----:B------:R-:W-:Y:S03]  /*0970*/  BSSY.RECONVERGENT B2, `(.L_x_12) ;  /* 0x0000035000027945 */ /* 0x000fe60003800200 */
[----:B------:R-:W-:Y:S02]  /*0980*/  IMAD.IADD R6, R7, 0x1, -R6 ;  /* 0x0000000107067824 */ /* 0x000fe400078e0a06 */
[C---:B------:R-:W-:Y:S01]  /*0990*/  IMAD R0, R3.reuse, -0x800000, R0 ;  /* 0xff80000003007824 */ /* 0x040fe200078e0200 */
[----:B------:R-:W-:Y:S01]  /*09a0*/  IADD3 R3, PT, PT, R3, 0x7f, -R5 ;  /* 0x0000007f03037810 */ /* 0x000fe20007ffe805 */
[----:B------:R-:W0:Y:S01]  /*09b0*/  MUFU.RCP R7, R6 ;  /* 0x0000000600077308 */ /* 0x000e220000001000 */
[----:B------:R-:W-:-:S02]  /*09c0*/  FADD.FTZ R9, -R6, -RZ ;  /* 0x800000ff06097221 */ /* 0x000fc40000010100 */
[----:B------:R-:W-:Y:S02]  /*09d0*/  IADD3 R3, PT, PT, R3, R4, RZ ;  /* 0x0000000403037210 */ /* 0x000fe40007ffe0ff */
[----:B0-----:R-:W-:-:S04]  /*09e0*/  FFMA R8, R7, R9, 1 ;  /* 0x3f80000007087423 */ /* 0x001fc80000000009 */
[----:B------:R-:W-:-:S04]  /*09f0*/  FFMA R10, R7, R8, R7 ;  /* 0x00000008070a7223 */ /* 0x000fc80000000007 */
[----:B------:R-:W-:-:S04]  /*0a00*/  FFMA R7, R0, R10, RZ ;  /* 0x0000000a00077223 */ /* 0x000fc800000000ff */
[----:B------:R-:W-:-:S04]  /*0a10*/  FFMA R8, R9, R7, R0 ;  /* 0x0000000709087223 */ /* 0x000fc80000000000 */
[----:B------:R-:W-:-:S04]  /*0a20*/  FFMA R11, R10, R8, R7 ;  /* 0x000000080a0b7223 */ /* 0x000fc80000000007 */
[----:B------:R-:W-:-:S04]  /*0a30*/  FFMA R8, R9, R11, R0 ;  /* 0x0000000b09087223 */ /* 0x000fc80000000000 */
[----:B------:R-:W-:-:S05]  /*0a40*/  FFMA R7, R10, R8, R11 ;  /* 0x000000080a077223 */ /* 0x000fca000000000b */
[----:B------:R-:W-:-:S04]  /*0a50*/  SHF.R.U32.HI R0, RZ, 0x17, R7 ;  /* 0x00000017ff007819 */ /* 0x000fc80000011607 */
[----:B------:R-:W-:-:S05]  /*0a60*/  LOP3.LUT R0, R0, 0xff, RZ, 0xc0, !PT ;  /* 0x000000ff00007812 */ /* 0x000fca00078ec0ff */
[----:B------:R-:W-:-:S04]  /*0a70*/  IMAD.IADD R6, R0, 0x1, R3 ;  /* 0x0000000100067824 */ /* 0x000fc800078e0203 */
[----:B------:R-:W-:-:S05]  /*0a80*/  VIADD R0, R6, 0xffffffff ;  /* 0xffffffff06007836 */ /* 0x000fca0000000000 */
[----:B------:R-:W-:-:S13]  /*0a90*/  ISETP.GE.U32.AND P0, PT, R0, 0xfe, PT ;  /* 0x000000fe0000780c */ /* 0x000fda0003f06070 */
[----:B------:R-:W-:Y:S05]  /*0aa0*/  @!P0 BRA `(.L_x_13) ;  /* 0x0000000000808947 */ /* 0x000fea0003800000 */
[----:B------:R-:W-:-:S13]  /*0ab0*/  ISETP.GT.AND P0, PT, R6, 0xfe, PT ;  /* 0x000000fe0600780c */ /* 0x000fda0003f04270 */
[----:B------:R-:W-:Y:S05]  /*0ac0*/  @P0 BRA `(.L_x_14) ;  /* 0x00000000006c0947 */ /* 0x000fea0003800000 */
[----:B------:R-:W-:-:S13]  /*0ad0*/  ISETP.GE.AND P0, PT, R6, 0x1, PT ;  /* 0x000000010600780c */ /* 0x000fda0003f06270 */
[----:B------:R-:W-:Y:S05]  /*0ae0*/  @P0 BRA `(.L_x_15) ;  /* 0x0000000000740947 */ /* 0x000fea0003800000 */
[----:B------:R-:W-:Y:S02]  /*0af0*/  ISETP.GE.AND P0, PT, R6, -0x18, PT ;  /* 0xffffffe80600780c */ /* 0x000fe40003f06270 */
[----:B------:R-:W-:-:S11]  /*0b00*/  LOP3.LUT R7, R7, 0x80000000, RZ, 0xc0, !PT ;  /* 0x8000000007077812 */ /* 0x000fd600078ec0ff */
[----:B------:R-:W-:Y:S05]  /*0b10*/  @!P0 BRA `(.L_x_15) ;  /* 0x0000000000688947 */ /* 0x000fea0003800000 */
[-CC-:B------:R-:W-:Y:S01]  /*0b20*/  FFMA.RZ R0, R10, R8.reuse, R11.reuse ;  /* 0x000000080a007223 */ /* 0x180fe2000000c00b */
[----:B------:R-:W-:Y:S01]  /*0b30*/  IADD3 R5, PT, PT, R6, 0x20, RZ ;  /* 0x0000002006057810 */ /* 0x000fe20007ffe0ff */
[-CC-:B------:R-:W-:Y:S01]  /*0b40*/  FFMA.RM R3, R10, R8.reuse, R11.reuse ;  /* 0x000000080a037223 */ /* 0x180fe2000000400b */
[----:B------:R-:W-:Y:S02]  /*0b50*/  ISETP.NE.AND P2, PT, R6, RZ, PT ;  /* 0x000000ff0600720c */ /* 0x000fe40003f45270 */
[----:B------:R-:W-:Y:S01]  /*0b60*/  LOP3.LUT R4, R0, 0x7fffff, RZ, 0xc0, !PT ;  /* 0x007fffff00047812 */ /* 0x000fe200078ec0ff */
[----:B------:R-:W-:Y:S01]  /*0b70*/  FFMA.RP R0, R10, R8, R11 ;  /* 0x000000080a007223 */ /* 0x000fe2000000800b */
[----:B------:R-:W-:Y:S01]  /*0b80*/  ISETP.NE.AND P1, PT, R6, RZ, PT ;  /* 0x000000ff0600720c */ /* 0x000fe20003f25270 */
[----:B------:R-:W-:Y:S01]  /*0b90*/  IMAD.MOV R6, RZ, RZ, -R6 ;  /* 0x000000ffff067224 */ /* 0x000fe200078e0a06 */
[----:B------:R-:W-:Y:S02]  /*0ba0*/  LOP3.LUT R4, R4, 0x800000, RZ, 0xfc, !PT ;  /* 0x0080000004047812 */ /* 0x000fe400078efcff */
[----:B------:R-:W-:-:S02]  /*0bb0*/  FSETP.NEU.FTZ.AND P0, PT, R0, R3, PT ;  /* 0x000000030000720b */ /* 0x000fc40003f1d000 */
[----:B------:R-:W-:Y:S02]  /*0bc0*/  SHF.L.U32 R5, R4, R5, RZ ;  /* 0x0000000504057219 */ /* 0x000fe400000006ff */
[----:B------:R-:W-:Y:S02]  /*0bd0*/  SEL R3, R6, RZ, P2 ;  /* 0x000000ff06037207 */ /* 0x000fe40001000000 */
[----:B------:R-:W-:Y:S02]  /*0be0*/  ISETP.NE.AND P1, PT, R5, RZ, P1 ;  /* 0x000000ff0500720c */ /* 0x000fe40000f25270 */
[----:B------:R-:W-:Y:S02]  /*0bf0*/  SHF.R.U32.HI R3, RZ, R3, R4 ;  /* 0x00000003ff037219 */ /* 0x000fe40000011604 */
[----:B------:R-:W-:Y:S02]  /*0c00*/  PLOP3.LUT P0, PT, P0, P1, PT, 0xf8, 0x8f ;  /* 0x00000000008f781c */ /* 0x000fe40000703f70 */
[----:B------:R-:W-:-:S02]  /*0c10*/  SHF.R.U32.HI R5, RZ, 0x1, R3 ;  /* 0x00000001ff057819 */ /* 0x000fc40000011603 */
[----:B------:R-:W-:-:S04]  /*0c20*/  SEL R0, RZ, 0x1, !P0 ;  /* 0x00000001ff007807 */ /* 0x000fc80004000000 */
[----:B------:R-:W-:-:S04]  /*0c30*/  LOP3.LUT R0, R0, 0x1, R5, 0xf8, !PT ;  /* 0x0000000100007812 */ /* 0x000fc800078ef805 */
[----:B------:R-:W-:-:S05]  /*0c40*/  LOP3.LUT R0, R0, R3, RZ, 0xc0, !PT ;  /* 0x0000000300007212 */ /* 0x000fca00078ec0ff */
[----:B------:R-:W-:-:S05]  /*0c50*/  IMAD.IADD R0, R5, 0x1, R0 ;  /* 0x0000000105007824 */ /* 0x000fca00078e0200 */
[----:B------:R-:W-:Y:S01]  /*0c60*/  LOP3.LUT R7, R0, R7, RZ, 0xfc, !PT ;  /* 0x0000000700077212 */ /* 0x000fe200078efcff */
[----:B------:R-:W-:Y:S06]  /*0c70*/  BRA `(.L_x_15) ;  /* 0x0000000000107947 */ /* 0x000fec0003800000 */
.L_x_14:
[----:B------:R-:W-:-:S04]  /*0c80*/  LOP3.LUT R7, R7, 0x80000000, RZ, 0xc0, !PT ;  /* 0x8000000007077812 */ /* 0x000fc800078ec0ff */
[----:B------:R-:W-:Y:S01]  /*0c90*/  LOP3.LUT R7, R7, 0x7f800000, RZ, 0xfc, !PT ;  /* 0x7f80000007077812 */ /* 0x000fe200078efcff */
[----:B------:R-:W-:Y:S06]  /*0ca0*/  BRA `(.L_x_15) ;  /* 0x0000000000047947 */ /* 0x000fec0003800000 */
.L_x_13:
[----:B------:R-:W-:-:S07]  /*0cb0*/  LEA R7, R3, R7, 0x17 ;  /* 0x0000000703077211 */ /* 0x000fce00078eb8ff */
.L_x_15:
[----:B------:R-:W-:Y:S05]  /*0cc0*/  BSYNC.RECONVERGENT B2 ;  /* 0x0000000000027941 */ /* 0x000fea0003800200 */
.L_x_12:
[----:B------:R-:W-:Y:S05]  /*0cd0*/  BRA `(.L_x_16) ;  /* 0x0000000000207947 */ /* 0x000fea0003800000 */
.L_x_11:
[----:B------:R-:W-:-:S04]  /*0ce0*/  LOP3.LUT R7, R7, 0x80000000, R0, 0x48, !PT ;  /* 0x8000000007077812 */ /* 0x000fc800078e4800 */
[----:B------:R-:W-:Y:S01]  /*0cf0*/  LOP3.LUT R7, R7, 0x7f800000, RZ, 0xfc, !PT ;  /* 0x7f80000007077812 */ /* 0x000fe200078efcff */
[----:B------:R-:W-:Y:S06]  /*0d00*/  BRA `(.L_x_16) ;  /* 0x0000000000147947 */ /* 0x000fec0003800000 */
.L_x_10:
[----:B------:R-:W-:Y:S01]  /*0d10*/  LOP3.LUT R7, R7, 0x80000000, R0, 0x48, !PT ;  /* 0x8000000007077812 */ /* 0x000fe200078e4800 */
[----:B------:R-:W-:Y:S06]  /*0d20*/  BRA `(.L_x_16) ;  /* 0x00000000000c7947 */ /* 0x000fec0003800000 */
.L_x_9:
[----:B------:R-:W0:Y:S01]  /*0d30*/  MUFU.RSQ R7, -QNAN ;  /* 0xffc0000000077908 */ /* 0x000e220000001400 */
[----:B------:R-:W-:Y:S05]  /*0d40*/  BRA `(.L_x_16) ;  /* 0x0000000000047947 */ /* 0x000fea0003800000 */
.L_x_8:
[----:B------:R-:W-:-:S07]  /*0d50*/  FADD.FTZ R7, R0, R3 ;  /* 0x0000000300077221 */ /* 0x000fce0000010000 */
.L_x_16:
[----:B------:R-:W-:Y:S05]  /*0d60*/  BSYNC.RECONVERGENT B1 ;  /* 0x0000000000017941 */ /* 0x000fea0003800200 */
.L_x_6:
[----:B------:R-:W-:-:S04]  /*0d70*/  IMAD.MOV.U32 R3, RZ, RZ, 0x0 ;  /* 0x00000000ff037424 */ /* 0x000fc800078e00ff */
[----:B0-----:R-:W-:Y:S05]  /*0d80*/  RET.REL.NODEC R2 `(joshCudaKernel) ;  /* 0xfffffff0029c7950 */ /* 0x001fea0003c3ffff */
.L_x_17:
[----:B------:R-:W-:-:S00]  /*0d90*/  BRA `(.L_x_17) ;  /* 0xfffffffc00fc7947 */ /* 0x000fc0000383ffff */
[----:B------:R-:W-:-:S00]  /*0da0*/  NOP ;  /* 0x0000000000007918 */ /* 0x000fc00000000000 */
        /* <DEDUP_REMOVED lines=13> */
.L_x_37:


//--------------------- .text.cudaKernel          --------------------------
	.section	.text.cudaKernel,"ax",@progbits
	.align	128
        .global         cudaKernel
        .type           cudaKernel,@function
        .size           cudaKernel,(.L_x_39 - cudaKernel)
        .other          cudaKernel,@"STO_CUDA_ENTRY STV_DEFAULT"
cudaKernel:
.text.cudaKernel:
[----:B------:R-:W-:Y:S01]  /*0000*/  LDC R1, c[0x0][0x37c] ;  /* 0x0000df00ff017b82 */ /* 0x000fe20000000800 */
[----:B------:R-:W0:Y:S07]  /*0010*/  S2R R5, SR_TID.Y ;  /* 0x0000000000057919 */ /* 0x000e2e0000002200 */
[----:B------:R-:W1:Y:S01]  /*0020*/  LDC R0, c[0x0][0x360] ;  /* 0x0000d800ff007b82 */ /* 0x000e620000000800 */
[----:B------:R-:W2:Y:S01]  /*0030*/  LDCU UR6, c[0x0][0x398] ;  /* 0x00007300ff0677ac */ /* 0x000ea20008000800 */
[----:B------:R-:W1:Y:S01]  /*0040*/  S2R R3, SR_TID.X ;  /* 0x0000000000037919 */ /* 0x000e620000002100 */
[----:B------:R-:W3:Y:S05]  /*0050*/  LDCU UR7, c[0x0][0x388] ;  /* 0x00007100ff0777ac */ /* 0x000eea0008000800 */
[----:B------:R-:W0:Y:S08]  /*0060*/  S2UR UR5, SR_CTAID.Y ;  /* 0x00000000000579c3 */ /* 0x000e300000002600 */
[----:B------:R-:W0:Y:S08]  /*0070*/  LDC R8, c[0x0][0x364] ;  /* 0x0000d900ff087b82 */ /* 0x000e300000000800 */
[----:B------:R-:W1:Y:S01]  /*0080*/  S2UR UR4, SR_CTAID.X ;  /* 0x00000000000479c3 */ /* 0x000e620000002500 */
[----:B0-----:R-:W-:-:S05]  /*0090*/  IMAD R8, R8, UR5, R5 ;  /* 0x0000000508087c24 */ /* 0x001fca000f8e0205 */
[----:B--2---:R-:W-:Y:S01]  /*00a0*/  ISETP.GE.AND P0, PT, R8, UR6, PT ;  /* 0x0000000608007c0c */ /* 0x004fe2000bf06270 */
[----:B-1----:R-:W-:-:S05]  /*00b0*/  IMAD R0, R0, UR4, R3 ;  /* 0x0000000400007c24 */ /* 0x002fca000f8e0203 */
[----:B---3--:R-:W-:-:S13]  /*00c0*/  ISETP.GE.OR P0, PT, R0, UR7, P0 ;  /* 0x0000000700007c0c */ /* 0x008fda0008706670 */
[----:B------:R-:W-:Y:S05]  /*00d0*/  @P0 EXIT ;  /* 0x000000000000094d */ /* 0x000fea0003800000 */
[----:B------:R-:W0:Y:S01]  /*00e0*/  LDC.64 R4, c[0x0][0x380] ;  /* 0x0000e000ff047b82 */ /* 0x000e220000000a00 */
[----:B------:R-:W1:Y:S01]  /*00f0*/  LDCU.64 UR4, c[0x0][0x358] ;  /* 0x00006b00ff0477ac */ /* 0x000e620008000a00 */
[----:B------:R-:W-:Y:S02]  /*0100*/  IMAD R9, R0, 0x3, RZ ;  /* 0x0000000300097824 */ /* 0x000fe400078e02ff */
[----:B------:R-:W-:-:S04]  /*0110*/  IMAD R11, R8, 0x3, RZ ;  /* 0x00000003080b7824 */ /* 0x000fc800078e02ff */
[----:B------:R-:W2:Y:S08]  /*0120*/  LDC.64 R6, c[0x0][0x390] ;  /* 0x0000e400ff067b82 */ /* 0x000eb00000000a00 */
[----:B------:R-:W3:Y:S01]  /*0130*/  LDC.64 R2, c[0x0][0x3b0] ;  /* 0x0000ec00ff027b82 */ /* 0x000ee20000000a00 */
[----:B0-----:R-:W-:-:S05]  /*0140*/  IMAD.WIDE R4, R9, 0x4, R4 ;  /* 0x0000000409047825 */ /* 0x001fca00078e0204 */
[----:B-1----:R-:W4:Y:S01]  /*0150*/  LDG.E R8, desc[UR4][R4.64+0x4] ;  /* 0x0000040404087981 */ /* 0x002f22000c1e1900 */
[----:B--2---:R-:W-:-:S03]  /*0160*/  IMAD.WIDE.U32 R6, R11, 0x4, R6 ;  /* 0x000000040b067825 */ /* 0x004fc600078e0006 */
[----:B------:R-:W2:Y:S04]  /*0170*/  LDG.E R0, desc[UR4][R4.64] ;  /* 0x0000000404007981 */ /* 0x000ea8000c1e1900 */
[----:B------:R-:W4:Y:S04]  /*0180*/  LDG.E R11, desc[UR4][R6.64+0x4] ;  /* 0x00000404060b7981 */ /* 0x000f28000c1e1900 */
[----:B---3--:R-:W3:Y:S04]  /*0190*/  LDG.E R17, desc[UR4][R2.64+0x4] ;  /* 0x0000040402117981 */ /* 0x008ee8000c1e1900 */
[----:B------:R-:W2:Y:S04]  /*01a0*/  LDG.E R9, desc[UR4][R6.64] ;  /* 0x0000000406097981 */ /* 0x000ea8000c1e1900 */
[----:B------:R-:W5:Y:S04]  /*01b0*/  LDG.E R15, desc[UR4][R2.64] ;  /* 0x00000004020f7981 */ /* 0x000f68000c1e1900 */
[----:B------:R-:W5:Y:S04]  /*01c0*/  LDG.E R10, desc[UR4][R4.64+0x8] ;  /* 0x00000804040a7981 */ /* 0x000f68000c1e1900 */
[----:B------:R-:W5:Y:S04]  /*01d0*/  LDG.E R13, desc[UR4][R6.64+0x8] ;  /* 0x00000804060d7981 */ /* 0x000f68000c1e1900 */
[----:B------:R-:W5:Y:S01]  /*01e0*/  LDG.E R19, desc[UR4][R2.64+0x8] ;  /* 0x0000080402137981 */ /* 0x000f62000c1e1900 */
[----:B------:R-:W-:Y:S01]  /*01f0*/  BSSY.RECONVERGENT B0, `(.L_x_18) ;  /* 0x000001f000007945 */ /* 0x000fe20003800200 */
[----:B----4-:R-:W-:Y:S01]  /*0200*/  FADD R8, R8, -R11 ;  /* 0x8000000b08087221 */ /* 0x010fe20000000000 */
[----:B---3--:R-:W-:-:S03]  /*0210*/  FMUL R11, R17, 0.5 ;  /* 0x3f000000110b7820 */ /* 0x008fc60000400000 */
[----:B------:R-:W-:Y:S01]  /*0220*/  FADD R17, -|R8|, R17 ;  /* 0x0000001108117221 */ /* 0x000fe20000000300 */
[----:B--2---:R-:W-:Y:S01]  /*0230*/  FADD R0, R0, -R9 ;  /* 0x8000000900007221 */ /* 0x004fe20000000000 */
[----:B------:R-:W-:Y:S01]  /*0240*/  FSETP.GT.AND P1, PT, |R8|, R11, PT ;  /* 0x0000000b0800720b */ /* 0x000fe20003f24200 */
[----:B-----5:R-:W-:Y:S02]  /*0250*/  FMUL R9, R15, 0.5 ;  /* 0x3f0000000f097820 */ /* 0x020fe40000400000 */
[C---:B------:R-:W-:Y:S01]  /*0260*/  FADD R15, -|R0|.reuse, R15 ;  /* 0x0000000f000f7221 */ /* 0x040fe20000000300 */
[----:B------:R-:W-:Y:S02]  /*0270*/  FSEL R17, R17, |R8|, P1 ;  /* 0x4000000811117208 */ /* 0x000fe40000800000 */
[----:B------:R-:W-:Y:S01]  /*0280*/  FSETP.GT.AND P0, PT, |R0|, R9, PT ;  /* 0x000000090000720b */ /* 0x000fe20003f04200 */
[----:B------:R-:W-:Y:S01]  /*0290*/  FADD R10, R10, -R13 ;  /* 0x8000000d0a0a7221 */ /* 0x000fe20000000000 */
[----:B------:R-:W-:-:S02]  /*02a0*/  FMUL R5, R19, 0.5 ;  /* 0x3f00000013057820 */ /* 0x000fc40000400000 */
[----:B------:R-:W-:Y:S01]  /*02b0*/  FSEL R15, R15, |R0|, P0 ;  /* 0x400000000f0f7208 */ /* 0x000fe20000000000 */
[C---:B------:R-:W-:Y:S01]  /*02c0*/  FADD R19, -|R10|.reuse, R19 ;  /* 0x000000130a137221 */ /* 0x040fe20000000300 */
[----:B------:R-:W-:Y:S01]  /*02d0*/  FMUL R0, R17, R17 ;  /* 0x0000001111007220 */ /* 0x000fe20000400000 */
[----:B------:R-:W-:-:S03]  /*02e0*/  FSETP.GT.AND P0, PT, |R10|, R5, PT ;  /* 0x000000050a00720b */ /* 0x000fc60003f04200 */
[----:B------:R-:W-:Y:S01]  /*02f0*/  FFMA R0, R15, R15, R0 ;  /* 0x0000000f0f007223 */ /* 0x000fe20000000000 */
[----:B------:R-:W-:-:S05]  /*0300*/  FSEL R19, R19, |R10|, P0 ;  /* 0x4000000a13137208 */ /* 0x000fca0000000000 */
[----:B------:R-:W-:-:S04]  /*0310*/  FFMA R0, R19, R19, R0 ;  /* 0x0000001313007223 */ /* 0x000fc80000000000 */
[----:B------:R-:W-:Y:S01]  /*0320*/  VIADD R2, R0, 0xf3000000 ;  /* 0xf300000000027836 */ /* 0x000fe20000000000 */
[----:B------:R0:W1:Y:S04]  /*0330*/  MUFU.RSQ R3, R0 ;  /* 0x0000000000037308 */ /* 0x0000680000001400 */
[----:B------:R-:W-:-:S13]  /*0340*/  ISETP.GT.U32.AND P0, PT, R2, 0x727fffff, PT ;  /* 0x727fffff0200780c */ /* 0x000fda0003f04070 */
[----:B01----:R-:W-:Y:S05]  /*0350*/  @!P0 BRA `(.L_x_19) ;  /* 0x0000000000108947 */ /* 0x003fea0003800000 */
[----:B------:R-:W-:-:S07]  /*0360*/  MOV R7, 0x380 ;  /* 0x0000038000077802 */ /* 0x000fce0000000f00 */
[----:B------:R-:W-:Y:S05]  /*0370*/  CALL.REL.NOINC `($__internal_2_$__cuda_sm20_sqrt_rn_f32_slowpath) ;  /* 0x0000000000847944 */ /* 0x000fea0003c00000 */
[----:B------:R-:W-:Y:S01]  /*0380*/  IMAD.MOV.U32 R3, RZ, RZ, R0 ;  /* 0x000000ffff037224 */ /* 0x000fe200078e0000 */
[----:B------:R-:W-:Y:S06]  /*0390*/  BRA `(.L_x_20) ;  /* 0x0000000000107947 */ /* 0x000fec0003800000 */
.L_x_19:
[----:B------:R-:W-:Y:S01]  /*03a0*/  FMUL.FTZ R5, R0, R3 ;  /* 0x0000000300057220 */ /* 0x000fe20000410000 */
[----:B------:R-:W-:-:S03]  /*03b0*/  FMUL.FTZ R3, R3, 0.5 ;  /* 0x3f00000003037820 */ /* 0x000fc60000410000 */
[----:B------:R-:W-:-:S04]  /*03c0*/  FFMA R0, -R5, R5, R0 ;  /* 0x0000000505007223 */ /* 0x000fc80000000100 */
[----:B------:R-:W-:-:S07]  /*03d0*/  FFMA R3, R0, R3, R5 ;  /* 0x0000000300037223 */ /* 0x000fce0000000005 */
.L_x_20:
[----:B------:R-:W-:Y:S05]  /*03e0*/  BSYNC.RECONVERGENT B0 ;  /* 0x0000000000007941 */ /* 0x000fea0003800200 */
.L_x_18:
        /* <DEDUP_REMOVED lines=10> */
[----:B------:R-:W-:Y:S01]  /*0490*/  IMAD.MOV.U32 R0, RZ, RZ, R3 ;  /* 0x000000ffff007224 */ /* 0x000fe200078e0003 */
[----:B------:R-:W-:-:S07]  /*04a0*/  MOV R2, 0x4c0 ;  /* 0x000004c000027802 */ /* 0x000fce0000000f00 */
[----:B------:R-:W-:Y:S05]  /*04b0*/  CALL.REL.NOINC `($__internal_3_$__cuda_sm3x_div_rn_noftz_f32_slowpath) ;  /* 0x0000000000907944 */ /* 0x000fea0003c00000 */
[----:B------:R-:W-:-:S07]  /*04c0*/  MOV R0, R7 ;  /* 0x0000000700007202 */ /* 0x000fce0000000f00 */
.L_x_22:
[----:B------:R-:W-:Y:S05]  /*04d0*/  BSYNC.RECONVERGENT B0 ;  /* 0x0000000000007941 */ /* 0x000fea0003800200 */
.L_x_21:
        /* <DEDUP_REMOVED lines=11> */
        .weak           $__internal_2_$__cuda_sm20_sqrt_rn_f32_slowpath
        .type           $__internal_2_$__cuda_sm20_sqrt_rn_f32_slowpath,@function
        .size           $__internal_2_$__cuda_sm20_sqrt_rn_f32_slowpath,($__internal_3_$__cuda_sm3x_div_rn_noftz_f32_slowpath - $__internal_2_$__cuda_sm20_sqrt_rn_f32_slowpath)
$__internal_2_$__cuda_sm20_sqrt_rn_f32_slowpath:
[----:B------:R-:W-:-:S13]  /*0590*/  LOP3.LUT P0, RZ, R0, 0x7fffffff, RZ, 0xc0, !PT ;  /* 0x7fffffff00ff7812 */ /* 0x000fda000780c0ff */
[----:B------:R-:W-:Y:S01]  /*05a0*/  @!P0 IMAD.MOV.U32 R2, RZ, RZ, R0 ;  /* 0x000000ffff028224 */ /* 0x000fe200078e0000 */
[----:B------:R-:W-:Y:S06]  /*05b0*/  @!P0 BRA `(.L_x_23) ;  /* 0x0000000000408947 */ /* 0x000fec0003800000 */
[----:B------:R-:W-:-:S13]  /*05c0*/  FSETP.GEU.FTZ.AND P0, PT, R0, RZ, PT ;  /* 0x000000ff0000720b */ /* 0x000fda0003f1e000 */
[----:B------:R-:W-:Y:S01]  /*05d0*/  @!P0 MOV R2, 0x7fffffff ;  /* 0x7fffffff00028802 */ /* 0x000fe20000000f00 */
        /* <DEDUP_REMOVED lines=14> */
.L_x_23:
[----:B------:R-:W-:Y:S01]  /*06c0*/  IMAD.MOV.U32 R0, RZ, RZ, R2 ;  /* 0x000000ffff007224 */ /* 0x000fe200078e0002 */
[----:B------:R-:W-:Y:S01]  /*06d0*/  MOV R2, R7 ;  /* 0x0000000700027202 */ /* 0x000fe20000000f00 */
[----:B------:R-:W-:-:S04]  /*06e0*/  IMAD.MOV.U32 R3, RZ, RZ, 0x0 ;  /* 0x00000000ff037424 */ /* 0x000fc800078e00ff */
[----:B------:R-:W-:Y:S05]  /*06f0*/  RET.REL.NODEC R2 `(cudaKernel) ;  /* 0xfffffff802407950 */ /* 0x000fea0003c3ffff */
        .weak           $__internal_3_$__cuda_sm3x_div_rn_noftz_f32_slowpath
        .type           $__internal_3_$__cuda_sm3x_div_rn_noftz_f32_slowpath,@function
        .size           $__internal_3_$__cuda_sm3x_div_rn_noftz_f32_slowpath,(.L_x_39 - $__internal_3_$__cuda_sm3x_div_rn_noftz_f32_slowpath)
$__internal_3_$__cuda_sm3x_div_rn_noftz_f32_slowpath:
[----:B------:R-:W0:Y:S01]  /*0700*/  LDC R3, c[0x0][0x3b8] ;  /* 0x0000ee00ff037b82 */ /* 0x000e220000000800 */
[----:B------:R-:W-:Y:S01]  /*0710*/  SHF.R.U32.HI R4, RZ, 0x17, R0 ;  /* 0x00000017ff047819 */ /* 0x000fe20000011600 */
[----:B------:R-:W1:Y:S01]  /*0720*/  LDCU UR6, c[0x0][0x3b8] ;  /* 0x00007700ff0677ac */ /* 0x000e620008000800 */
[----:B------:R-:W-:Y:S02]  /*0730*/  BSSY.RECONVERGENT B1, `(.L_x_24) ;  /* 0x0000063000017945 */ /* 0x000fe40003800200 */
[----:B------:R-:W-:-:S04]  /*0740*/  LOP3.LUT R8, R4, 0xff, RZ, 0xc0, !PT ;  /* 0x000000ff04087812 */ /* 0x000fc800078ec0ff */
[----:B------:R-:W-:Y:S01]  /*0750*/  IADD3 R9, PT, PT, R8, -0x1, RZ ;  /* 0xffffffff08097810 */ /* 0x000fe20007ffe0ff */
[----:B-1----:R-:W-:Y:S01]  /*0760*/  IMAD.U32 R7, RZ, RZ, UR6 ;  /* 0x00000006ff077e24 */ /* 0x002fe2000f8e00ff */
[----:B0-----:R-:W-:-:S04]  /*0770*/  SHF.R.U32.HI R5, RZ, 0x17, R3 ;  /* 0x00000017ff057819 */ /* 0x001fc80000011603 */
[----:B------:R-:W-:-:S05]  /*0780*/  LOP3.LUT R5, R5, 0xff, RZ, 0xc0, !PT ;  /* 0x000000ff05057812 */ /* 0x000fca00078ec0ff */
[----:B------:R-:W-:-:S05]  /*0790*/  VIADD R6, R5, 0xffffffff ;  /* 0xffffffff05067836 */ /* 0x000fca0000000000 */
[----:B------:R-:W-:-:S04]  /*07a0*/  ISETP.GT.U32.AND P0, PT, R6, 0xfd, PT ;  /* 0x000000fd0600780c */ /* 0x000fc80003f04070 */
[----:B------:R-:W-:-:S13]  /*07b0*/  ISETP.GT.U32.OR P0, PT, R9, 0xfd, P0 ;  /* 0x000000fd0900780c */ /* 0x000fda0000704470 */
[----:B------:R-:W-:Y:S01]  /*07c0*/  @!P0 IMAD.MOV.U32 R4, RZ, RZ, RZ ;  /* 0x000000ffff048224 */ /* 0x000fe200078e00ff */
        /* <DEDUP_REMOVED lines=19> */
[----:B------:R-:W-:Y:S01]  /*0900*/  @P0 MOV R4, RZ ;  /* 0x000000ff00040202 */ /* 0x000fe20000000f00 */
[----:B------:R-:W-:Y:S02]  /*0910*/  @!P0 IMAD.MOV.U32 R4, RZ, RZ, -0x40 ;  /* 0xffffffc0ff048424 */ /* 0x000fe400078e00ff */
[----:B------:R-:W-:Y:S01]  /*0920*/  @!P0 FFMA R0, R0, 1.84467440737095516160e+19, RZ ;  /* 0x5f80000000008823 */ /* 0x000fe200000000ff */
[----:B------:R-:W-:Y:S01]  /*0930*/  @!P1 FFMA R7, R3, 1.84467440737095516160e+19, RZ ;  /* 0x5f80000003079823 */ /* 0x000fe200000000ff */
[----:B------:R-:W-:-:S07]  /*0940*/  @!P1 VIADD R4, R4, 0x40 ;  /* 0x0000004004049836 */ /* 0x000fce0000000000 */
.L_x_25:
[----:B------:R-:W-:Y:S01]  /*0950*/  LEA R6, R5, 0xc0800000, 0x17 ;  /* 0xc080000005067811 */ /* 0x000fe200078eb8ff */
[----:B------:R-:W-:Y:S01]  /*0960*/  VIADD R3, R8, 0xffffff81 ;  /* 0xffffff8108037836 */ /* 0x000fe20000000000 */
[----:B------:R-:W-:Y:S02]  /*0970*/  BSSY.RECONVERGENT B2, `(.L_x_30) ;  /* 0x0000035000027945 */ /* 0x000fe40003800200 */
[----:B------:R-:W-:Y:S01]  /*0980*/  IADD3 R6, PT, PT, -R6, R7, RZ ;  /* 0x0000000706067210 */ /* 0x000fe20007ffe1ff */
[C---:B------:R-:W-:Y:S01]  /*0990*/  IMAD R0, R3.reuse, -0x800000, R0 ;  /* 0xff80000003007824 */ /* 0x040fe200078e0200 */
[----:B------:R-:W-:Y:S02]  /*09a0*/  IADD3 R3, PT, PT, R3, 0x7f, -R5 ;  /* 0x0000007f03037810 */ /* 0x000fe40007ffe805 */
[----:B------:R-:W0:Y:S01]  /*09b0*/  MUFU.RCP R7, R6 ;  /* 0x0000000600077308 */ /* 0x000e220000001000 */
[----:B------:R-:W-:Y:S02]  /*09c0*/  FADD.FTZ R9, -R6, -RZ ;  /* 0x800000ff06097221 */ /* 0x000fe40000010100 */
[----:B------:R-:W-:-:S02]  /*09d0*/  IMAD.IADD R3, R3, 0x1, R4 ;  /* 0x0000000103037824 */ /* 0x000fc400078e0204 */
        /* <DEDUP_REMOVED lines=8> */
[----:B------:R-:W-:-:S04]  /*0a60*/  LOP3.LUT R0, R0, 0xff, RZ, 0xc0, !PT ;  /* 0x000000ff00007812 */ /* 0x000fc800078ec0ff */
[----:B------:R-:W-:-:S05]  /*0a70*/  IADD3 R6, PT, PT, R0, R3, RZ ;  /* 0x0000000300067210 */ /* 0x000fca0007ffe0ff */
        /* <DEDUP_REMOVED lines=11> */
[----:B------:R-:W-:Y:S02]  /*0b30*/  VIADD R5, R6, 0x20 ;  /* 0x0000002006057836 */ /* 0x000fe40000000000 */
[-CC-:B------:R-:W-:Y:S01]  /*0b40*/  FFMA.RM R3, R10, R8.reuse, R11.reuse ;  /* 0x000000080a037223 */ /* 0x180fe2000000400b */
[----:B------:R-:W-:Y:S02]  /*0b50*/  ISETP.NE.AND P2, PT, R6, RZ, PT ;  /* 0x000000ff0600720c */ /* 0x000fe40003f45270 */
[----:B------:R-:W-:Y:S01]  /*0b60*/  LOP3.LUT R4, R0, 0x7fffff, RZ, 0xc0, !PT ;  /* 0x007fffff00047812 */ /* 0x000fe200078ec0ff */
[----:B------:R-:W-:Y:S01]  /*0b70*/  FFMA.RP R0, R10, R8, R11 ;  /* 0x000000080a007223 */ /* 0x000fe2000000800b */
[----:B------:R-:W-:Y:S02]  /*0b80*/  ISETP.NE.AND P1, PT, R6, RZ, PT ;  /* 0x000000ff0600720c */ /* 0x000fe40003f25270 */
[----:B------:R-:W-:-:S02]  /*0b90*/  LOP3.LUT R4, R4, 0x800000, RZ, 0xfc, !PT ;  /* 0x0080000004047812 */ /* 0x000fc400078efcff */
[----:B------:R-:W-:Y:S02]  /*0ba0*/  IADD3 R6, PT, PT, -R6, RZ, RZ ;  /* 0x000000ff06067210 */ /* 0x000fe40007ffe1ff */
[----:B------:R-:W-:Y:S02]  /*0bb0*/  SHF.L.U32 R5, R4, R5, RZ ;  /* 0x0000000504057219 */ /* 0x000fe400000006ff */
[----:B------:R-:W-:Y:S02]  /*0bc0*/  FSETP.NEU.FTZ.AND P0, PT, R0, R3, PT ;  /* 0x000000030000720b */ /* 0x000fe40003f1d000 */
[----:B------:R-:W-:Y:S02]  /*0bd0*/  SEL R3, R6, RZ, P2 ;  /* 0x000000ff06037207 */ /* 0x000fe40001000000 */
[----:B------:R-:W-:Y:S02]  /*0be0*/  ISETP.NE.AND P1, PT, R5, RZ, P1 ;  /* 0x000000ff0500720c */ /* 0x000fe40000f25270 */
[----:B------:R-:W-:-:S02]  /*0bf0*/  SHF.R.U32.HI R3, RZ, R3, R4 ;  /* 0x00000003ff037219 */ /* 0x000fc40000011604 */
[----:B------:R-:W-:Y:S02]  /*0c00*/  PLOP3.LUT P0, PT, P0, P1, PT, 0xf8, 0x8f ;  /* 0x00000000008f781c */ /* 0x000fe40000703f70 */
[----:B------:R-:W-:Y:S02]  /*0c10*/  SHF.R.U32.HI R5, RZ, 0x1, R3 ;  /* 0x00000001ff057819 */ /* 0x000fe40000011603 */
[----:B------:R-:W-:-:S04]  /*0c20*/  SEL R0, RZ, 0x1, !P0 ;  /* 0x00000001ff007807 */ /* 0x000fc80004000000 */
[----:B------:R-:W-:-:S04]  /*0c30*/  LOP3.LUT R0, R0, 0x1, R5, 0xf8, !PT ;  /* 0x0000000100007812 */ /* 0x000fc800078ef805 */
[----:B------:R-:W-:-:S05]  /*0c40*/  LOP3.LUT R0, R0, R3, RZ, 0xc0, !PT ;  /* 0x0000000300007212 */ /* 0x000fca00078ec0ff */
[----:B------:R-:W-:-:S05]  /*0c50*/  IMAD.IADD R0, R5, 0x1, R0 ;  /* 0x0000000105007824 */ /* 0x000fca00078e0200 */
[----:B------:R-:W-:Y:S01]  /*0c60*/  LOP3.LUT R7, R0, R7, RZ, 0xfc, !PT ;  /* 0x0000000700077212 */ /* 0x000fe200078efcff */
[----:B------:R-:W-:Y:S06]  /*0c70*/  BRA `(.L_x_33) ;  /* 0x0000000000107947 */ /* 0x000fec0003800000 */
.L_x_32:
[----:B------:R-:W-:-:S04]  /*0c80*/  LOP3.LUT R7, R7, 0x80000000, RZ, 0xc0, !PT ;  /* 0x8000000007077812 */ /* 0x000fc800078ec0ff */
[----:B------:R-:W-:Y:S01]  /*0c90*/  LOP3.LUT R7, R7, 0x7f800000, RZ, 0xfc, !PT ;  /* 0x7f80000007077812 */ /* 0x000fe200078efcff */
[----:B------:R-:W-:Y:S06]  /*0ca0*/  BRA `(.L_x_33) ;  /* 0x0000000000047947 */ /* 0x000fec0003800000 */
.L_x_31:
[----:B------:R-:W-:-:S07]  /*0cb0*/  IMAD R7, R3, 0x800000, R7 ;  /* 0x0080000003077824 */ /* 0x000fce00078e0207 */
.L_x_33:
[----:B------:R-:W-:Y:S05]  /*0cc0*/  BSYNC.RECONVERGENT B2 ;  /* 0x0000000000027941 */ /* 0x000fea0003800200 */
.L_x_30:
[----:B------:R-:W-:Y:S05]  /*0cd0*/  BRA `(.L_x_34) ;  /* 0x0000000000207947 */ /* 0x000fea0003800000 */
.L_x_29:
[----:B------:R-:W-:-:S04]  /*0ce0*/  LOP3.LUT R7, R7, 0x80000000, R0, 0x48, !PT ;  /* 0x8000000007077812 */ /* 0x000fc800078e4800 */
[----:B------:R-:W-:Y:S01]  /*0cf0*/  LOP3.LUT R7, R7, 0x7f800000, RZ, 0xfc, !PT ;  /* 0x7f80000007077812 */ /* 0x000fe200078efcff */
[----:B------:R-:W-:Y:S06]  /*0d00*/  BRA `(.L_x_34) ;  /* 0x0000000000147947 */ /* 0x000fec0003800000 */
.L_x_28:
[----:B------:R-:W-:Y:S01]  /*0d10*/  LOP3.LUT R7, R7, 0x80000000, R0, 0x48, !PT ;  /* 0x8000000007077812 */ /* 0x000fe200078e4800 */
[----:B------:R-:W-:Y:S06]  /*0d20*/  BRA `(.L_x_34) ;  /* 0x00000000000c7947 */ /* 0x000fec0003800000 */
.L_x_27:
[----:B------:R-:W0:Y:S01]  /*0d30*/  MUFU.RSQ R7, -QNAN ;  /* 0xffc0000000077908 */ /* 0x000e220000001400 */
[----:B------:R-:W-:Y:S05]  /*0d40*/  BRA `(.L_x_34) ;  /* 0x0000000000047947 */ /* 0x000fea0003800000 */
.L_x_26:
[----:B------:R-:W-:-:S07]  /*0d50*/  FADD.FTZ R7, R0, R3 ;  /* 0x0000000300077221 */ /* 0x000fce0000010000 */
.L_x_34:
[----:B------:R-:W-:Y:S05]  /*0d60*/  BSYNC.RECONVERGENT B1 ;  /* 0x0000000000017941 */ /* 0x000fea0003800200 */
.L_x_24:
[----:B------:R-:W-:-:S04]  /*0d70*/  HFMA2 R3, -RZ, RZ, 0, 0 ;  /* 0x00000000ff037431 */ /* 0x000fc800000001ff */
[----:B0-----:R-:W-:Y:S05]  /*0d80*/  RET.REL.NODEC R2 `(cudaKernel) ;  /* 0xfffffff0029c7950 */ /* 0x001fea0003c3ffff */
.L_x_35:
        /* <DEDUP_REMOVED lines=15> */
.L_x_39:


//--------------------- .nv.shared.reserved.0     --------------------------
	.section	.nv.shared.reserved.0,"aw",@nobits
	.weak		__nv_reservedSMEM_offset_0_alias
	.size		__nv_reservedSMEM_offset_0_alias, 0, 64
	.other		__nv_reservedSMEM_offset_0_alias,@"STO_CUDA_RESERVED_SHARED STV_DEFAULT"
__nv_reservedSMEM_offset_0_alias:
	.zero		0
	.zero		64


//--------------------- .nv.constant0.joshCudaKernel --------------------------
	.section	.nv.constant0.joshCudaKernel,"a",@progbits
	.sectionflags	@""
	.align	4
.nv.constant0.joshCudaKernel:
	.zero		944


//--------------------- .nv.constant0.cudaKernel  --------------------------
	.section	.nv.constant0.cudaKernel,"a",@progbits
	.sectionflags	@""
	.align	4
.nv.constant0.cudaKernel:
	.zero		956


//--------------------- SYMBOLS --------------------------

	.type		.nv.reservedSmem.offset0,@object
	.size		.nv.reservedSmem.offset0,0x4
